//
// Generated by NVIDIA NVVM Compiler
//
// Compiler Build ID: CL-36424714
// Cuda compilation tools, release 13.0, V13.0.88
// Based on NVVM 20.0.0
//

.version 9.0
.target sm_100
.address_size 64

	// .globl	_Z20reduce_global_atomicPKfPfi
// _ZZ33tile_sort_local_then_merge_sharedPfiE2sh has been demoted
// _ZZ33tile_sort_local_then_merge_sharedPfiE3tmp has been demoted
.extern .shared .align 16 .b8 sdata[];
.extern .shared .align 16 .b8 buf[];

.visible .entry _Z20reduce_global_atomicPKfPfi(
	.param .u64 .ptr .align 1 _Z20reduce_global_atomicPKfPfi_param_0,
	.param .u64 .ptr .align 1 _Z20reduce_global_atomicPKfPfi_param_1,
	.param .u32 _Z20reduce_global_atomicPKfPfi_param_2
)
{
	.reg .pred 	%p<3>;
	.reg .b32 	%r<11>;
	.reg .b32 	%f<10>;
	.reg .b64 	%rd<7>;

	ld.param.u64 	%rd2, [_Z20reduce_global_atomicPKfPfi_param_0];
	ld.param.u64 	%rd3, [_Z20reduce_global_atomicPKfPfi_param_1];
	ld.param.u32 	%r6, [_Z20reduce_global_atomicPKfPfi_param_2];
	mov.u32 	%r7, %ctaid.x;
	mov.u32 	%r1, %ntid.x;
	mov.u32 	%r8, %tid.x;
	mad.lo.s32 	%r10, %r7, %r1, %r8;
	setp.ge.s32 	%p1, %r10, %r6;
	mov.f32 	%f9, 0f00000000;
	@%p1 bra 	$L__BB0_3;
	mov.u32 	%r9, %nctaid.x;
	mul.lo.s32 	%r3, %r1, %r9;
	cvta.to.global.u64 	%rd1, %rd2;
	mov.f32 	%f9, 0f00000000;
$L__BB0_2:
	mul.wide.s32 	%rd4, %r10, 4;
	add.s64 	%rd5, %rd1, %rd4;
	ld.global.nc.f32 	%f6, [%rd5];
	add.f32 	%f9, %f9, %f6;
	add.s32 	%r10, %r10, %r3;
	setp.lt.s32 	%p2, %r10, %r6;
	@%p2 bra 	$L__BB0_2;
$L__BB0_3:
	cvta.to.global.u64 	%rd6, %rd3;
	atom.global.add.f32 	%f7, [%rd6], %f9;
	ret;

}
	// .globl	_Z19reduce_shared_blockPKfPfi
.visible .entry _Z19reduce_shared_blockPKfPfi(
	.param .u64 .ptr .align 1 _Z19reduce_shared_blockPKfPfi_param_0,
	.param .u64 .ptr .align 1 _Z19reduce_shared_blockPKfPfi_param_1,
	.param .u32 _Z19reduce_shared_blockPKfPfi_param_2
)
{
	.reg .pred 	%p<6>;
	.reg .b32 	%r<14>;
	.reg .b32 	%f<9>;
	.reg .b64 	%rd<9>;

	ld.param.u64 	%rd1, [_Z19reduce_shared_blockPKfPfi_param_0];
	ld.param.u64 	%rd2, [_Z19reduce_shared_blockPKfPfi_param_1];
	ld.param.u32 	%r8, [_Z19reduce_shared_blockPKfPfi_param_2];
	mov.u32 	%r1, %tid.x;
	mov.u32 	%r2, %ctaid.x;
	mov.u32 	%r13, %ntid.x;
	mad.lo.s32 	%r4, %r2, %r13, %r1;
	setp.ge.s32 	%p1, %r4, %r8;
	mov.f32 	%f8, 0f00000000;
	@%p1 bra 	$L__BB1_2;
	cvta.to.global.u64 	%rd3, %rd1;
	mul.wide.s32 	%rd4, %r4, 4;
	add.s64 	%rd5, %rd3, %rd4;
	ld.global.nc.f32 	%f8, [%rd5];
$L__BB1_2:
	shl.b32 	%r9, %r1, 2;
	mov.u32 	%r10, sdata;
	add.s32 	%r5, %r10, %r9;
	st.shared.f32 	[%r5], %f8;
	bar.sync 	0;
	setp.lt.u32 	%p2, %r13, 2;
	@%p2 bra 	$L__BB1_6;
$L__BB1_3:
	shr.u32 	%r7, %r13, 1;
	setp.ge.u32 	%p3, %r1, %r7;
	@%p3 bra 	$L__BB1_5;
	shl.b32 	%r11, %r7, 2;
	add.s32 	%r12, %r5, %r11;
	ld.shared.f32 	%f4, [%r12];
	ld.shared.f32 	%f5, [%r5];
	add.f32 	%f6, %f4, %f5;
	st.shared.f32 	[%r5], %f6;
$L__BB1_5:
	bar.sync 	0;
	setp.gt.u32 	%p4, %r13, 3;
	mov.u32 	%r13, %r7;
	@%p4 bra 	$L__BB1_3;
$L__BB1_6:
	setp.ne.s32 	%p5, %r1, 0;
	@%p5 bra 	$L__BB1_8;
	ld.shared.f32 	%f7, [sdata];
	cvta.to.global.u64 	%rd6, %rd2;
	mul.wide.u32 	%rd7, %r2, 4;
	add.s64 	%rd8, %rd6, %rd7;
	st.global.f32 	[%rd8], %f7;
$L__BB1_8:
	ret;

}
	// .globl	_Z33tile_sort_local_then_merge_sharedPfi
.visible .entry _Z33tile_sort_local_then_merge_sharedPfi(
	.param .u64 .ptr .align 1 _Z33tile_sort_local_then_merge_sharedPfi_param_0,
	.param .u32 _Z33tile_sort_local_then_merge_sharedPfi_param_1
)
{
	.reg .pred 	%p<73>;
	.reg .b32 	%r<254>;
	.reg .b32 	%f<142>;
	.reg .b64 	%rd<15>;
	// demoted variable
	.shared .align 4 .b8 _ZZ33tile_sort_local_then_merge_sharedPfiE2sh[4096];
	// demoted variable
	.shared .align 4 .b8 _ZZ33tile_sort_local_then_merge_sharedPfiE3tmp[4096];
	ld.param.u64 	%rd4, [_Z33tile_sort_local_then_merge_sharedPfi_param_0];
	ld.param.u32 	%r108, [_Z33tile_sort_local_then_merge_sharedPfi_param_1];
	cvta.to.global.u64 	%rd1, %rd4;
	mov.u32 	%r253, %tid.x;
	mov.u32 	%r109, %ctaid.x;
	shl.b32 	%r2, %r109, 10;
	shl.b32 	%r3, %r253, 3;
	add.s32 	%r4, %r2, %r3;
	setp.ge.s32 	%p1, %r4, %r108;
	mul.wide.s32 	%rd5, %r4, 4;
	add.s64 	%rd2, %rd1, %rd5;
	mov.f32 	%f134, 0f7F800000;
	@%p1 bra 	$L__BB2_2;
	ld.global.f32 	%f134, [%rd2];
$L__BB2_2:
	add.s32 	%r110, %r4, 1;
	setp.ge.s32 	%p2, %r110, %r108;
	mov.f32 	%f135, 0f7F800000;
	@%p2 bra 	$L__BB2_4;
	ld.global.f32 	%f135, [%rd2+4];
$L__BB2_4:
	add.s32 	%r111, %r4, 2;
	setp.ge.s32 	%p3, %r111, %r108;
	mov.f32 	%f136, 0f7F800000;
	@%p3 bra 	$L__BB2_6;
	ld.global.f32 	%f136, [%rd2+8];
$L__BB2_6:
	add.s32 	%r112, %r4, 3;
	setp.ge.s32 	%p4, %r112, %r108;
	mov.f32 	%f137, 0f7F800000;
	@%p4 bra 	$L__BB2_8;
	ld.global.f32 	%f137, [%rd2+12];
$L__BB2_8:
	add.s32 	%r113, %r4, 4;
	setp.ge.s32 	%p5, %r113, %r108;
	mov.f32 	%f138, 0f7F800000;
	@%p5 bra 	$L__BB2_10;
	ld.global.f32 	%f138, [%rd2+16];
$L__BB2_10:
	add.s32 	%r114, %r4, 5;
	setp.ge.s32 	%p6, %r114, %r108;
	mov.f32 	%f139, 0f7F800000;
	@%p6 bra 	$L__BB2_12;
	ld.global.f32 	%f139, [%rd2+20];
$L__BB2_12:
	add.s32 	%r115, %r4, 6;
	setp.ge.s32 	%p7, %r115, %r108;
	mov.f32 	%f140, 0f7F800000;
	@%p7 bra 	$L__BB2_14;
	ld.global.f32 	%f140, [%rd2+24];
$L__BB2_14:
	add.s32 	%r116, %r4, 7;
	setp.ge.s32 	%p8, %r116, %r108;
	mov.f32 	%f141, 0f7F800000;
	@%p8 bra 	$L__BB2_16;
	ld.global.f32 	%f141, [%rd2+28];
$L__BB2_16:
	setp.gt.f32 	%p9, %f134, %f135;
	selp.f32 	%f27, %f134, %f135, %p9;
	selp.f32 	%f28, %f135, %f134, %p9;
	setp.gt.f32 	%p10, %f27, %f136;
	selp.f32 	%f29, %f27, %f136, %p10;
	selp.f32 	%f30, %f136, %f27, %p10;
	setp.gt.f32 	%p11, %f29, %f137;
	selp.f32 	%f31, %f29, %f137, %p11;
	selp.f32 	%f32, %f137, %f29, %p11;
	setp.gt.f32 	%p12, %f31, %f138;
	selp.f32 	%f33, %f31, %f138, %p12;
	selp.f32 	%f34, %f138, %f31, %p12;
	setp.gt.f32 	%p13, %f33, %f139;
	selp.f32 	%f35, %f33, %f139, %p13;
	selp.f32 	%f36, %f139, %f33, %p13;
	setp.gt.f32 	%p14, %f35, %f140;
	selp.f32 	%f37, %f35, %f140, %p14;
	selp.f32 	%f38, %f140, %f35, %p14;
	setp.gt.f32 	%p15, %f37, %f141;
	selp.f32 	%f39, %f37, %f141, %p15;
	selp.f32 	%f40, %f141, %f37, %p15;
	setp.gt.f32 	%p16, %f28, %f30;
	selp.f32 	%f41, %f28, %f30, %p16;
	selp.f32 	%f42, %f30, %f28, %p16;
	setp.gt.f32 	%p17, %f41, %f32;
	selp.f32 	%f43, %f41, %f32, %p17;
	selp.f32 	%f44, %f32, %f41, %p17;
	setp.gt.f32 	%p18, %f43, %f34;
	selp.f32 	%f45, %f43, %f34, %p18;
	selp.f32 	%f46, %f34, %f43, %p18;
	setp.gt.f32 	%p19, %f45, %f36;
	selp.f32 	%f47, %f45, %f36, %p19;
	selp.f32 	%f48, %f36, %f45, %p19;
	setp.gt.f32 	%p20, %f47, %f38;
	selp.f32 	%f49, %f47, %f38, %p20;
	selp.f32 	%f50, %f38, %f47, %p20;
	setp.gt.f32 	%p21, %f49, %f40;
	selp.f32 	%f51, %f49, %f40, %p21;
	selp.f32 	%f52, %f40, %f49, %p21;
	setp.gt.f32 	%p22, %f42, %f44;
	selp.f32 	%f53, %f42, %f44, %p22;
	selp.f32 	%f54, %f44, %f42, %p22;
	setp.gt.f32 	%p23, %f53, %f46;
	selp.f32 	%f55, %f53, %f46, %p23;
	selp.f32 	%f56, %f46, %f53, %p23;
	setp.gt.f32 	%p24, %f55, %f48;
	selp.f32 	%f57, %f55, %f48, %p24;
	selp.f32 	%f58, %f48, %f55, %p24;
	setp.gt.f32 	%p25, %f57, %f50;
	selp.f32 	%f59, %f57, %f50, %p25;
	selp.f32 	%f60, %f50, %f57, %p25;
	setp.gt.f32 	%p26, %f59, %f52;
	selp.f32 	%f61, %f59, %f52, %p26;
	selp.f32 	%f62, %f52, %f59, %p26;
	setp.gt.f32 	%p27, %f54, %f56;
	selp.f32 	%f63, %f54, %f56, %p27;
	selp.f32 	%f64, %f56, %f54, %p27;
	setp.gt.f32 	%p28, %f63, %f58;
	selp.f32 	%f65, %f63, %f58, %p28;
	selp.f32 	%f66, %f58, %f63, %p28;
	setp.gt.f32 	%p29, %f65, %f60;
	selp.f32 	%f67, %f65, %f60, %p29;
	selp.f32 	%f68, %f60, %f65, %p29;
	setp.gt.f32 	%p30, %f67, %f62;
	selp.f32 	%f69, %f67, %f62, %p30;
	selp.f32 	%f70, %f62, %f67, %p30;
	setp.gt.f32 	%p31, %f64, %f66;
	selp.f32 	%f71, %f64, %f66, %p31;
	selp.f32 	%f72, %f66, %f64, %p31;
	setp.gt.f32 	%p32, %f71, %f68;
	selp.f32 	%f73, %f71, %f68, %p32;
	selp.f32 	%f74, %f68, %f71, %p32;
	setp.gt.f32 	%p33, %f73, %f70;
	selp.f32 	%f75, %f73, %f70, %p33;
	selp.f32 	%f76, %f70, %f73, %p33;
	setp.gt.f32 	%p34, %f72, %f74;
	selp.f32 	%f77, %f72, %f74, %p34;
	selp.f32 	%f78, %f74, %f72, %p34;
	setp.gt.f32 	%p35, %f77, %f76;
	selp.f32 	%f79, %f77, %f76, %p35;
	selp.f32 	%f80, %f76, %f77, %p35;
	setp.gt.f32 	%p36, %f78, %f80;
	selp.f32 	%f81, %f78, %f80, %p36;
	selp.f32 	%f82, %f80, %f78, %p36;
	shl.b32 	%r117, %r3, 2;
	mov.u32 	%r118, _ZZ33tile_sort_local_then_merge_sharedPfiE2sh;
	add.s32 	%r119, %r118, %r117;
	st.shared.f32 	[%r119], %f82;
	st.shared.f32 	[%r119+4], %f81;
	st.shared.f32 	[%r119+8], %f79;
	st.shared.f32 	[%r119+12], %f75;
	st.shared.f32 	[%r119+16], %f69;
	st.shared.f32 	[%r119+20], %f61;
	st.shared.f32 	[%r119+24], %f51;
	st.shared.f32 	[%r119+28], %f39;
	bar.sync 	0;
	setp.ne.s32 	%p37, %r253, 0;
	@%p37 bra 	$L__BB2_30;
	mov.b32 	%r212, 8;
$L__BB2_18:
	shl.b32 	%r6, %r212, 1;
	mov.b32 	%r227, 0;
$L__BB2_19:
	add.s32 	%r8, %r6, %r227;
	sub.s32 	%r9, %r8, %r212;
	shl.b32 	%r122, %r227, 2;
	mov.u32 	%r123, _ZZ33tile_sort_local_then_merge_sharedPfiE3tmp;
	add.s32 	%r214, %r123, %r122;
	mov.u32 	%r223, %r227;
	mov.u32 	%r18, %r9;
	mov.u32 	%r17, %r227;
$L__BB2_20:
	shl.b32 	%r124, %r17, 2;
	add.s32 	%r126, %r118, %r124;
	ld.shared.f32 	%f17, [%r126];
	shl.b32 	%r127, %r18, 2;
	add.s32 	%r128, %r118, %r127;
	ld.shared.f32 	%f18, [%r128];
	setp.gtu.f32 	%p38, %f17, %f18;
	@%p38 bra 	$L__BB2_22;
	st.shared.f32 	[%r214], %f17;
	add.s32 	%r17, %r17, 1;
	bra.uni 	$L__BB2_23;
$L__BB2_22:
	st.shared.f32 	[%r214], %f18;
	add.s32 	%r18, %r18, 1;
$L__BB2_23:
	add.s32 	%r223, %r223, 1;
	setp.lt.s32 	%p39, %r17, %r9;
	setp.lt.s32 	%p40, %r18, %r8;
	and.pred  	%p41, %p39, %p40;
	add.s32 	%r214, %r214, 4;
	@%p41 bra 	$L__BB2_20;
	setp.lt.s32 	%p42, %r17, %r9;
	@%p42 bra 	$L__BB2_25;
	bra.uni 	$L__BB2_67;
$L__BB2_25:
	sub.s32 	%r52, %r9, %r17;
	and.b32  	%r53, %r52, 7;
	sub.s32 	%r130, %r17, %r9;
	setp.gt.u32 	%p43, %r130, -8;
	@%p43 bra 	$L__BB2_59;
	and.b32  	%r54, %r52, -8;
	mov.b32 	%r222, 0;
	bra.uni 	$L__BB2_58;
$L__BB2_27:
	.pragma "nounroll";
	shl.b32 	%r187, %r227, 2;
	add.s32 	%r189, %r123, %r187;
	ld.shared.f32 	%f113, [%r189];
	add.s32 	%r191, %r118, %r187;
	st.shared.f32 	[%r191], %f113;
	ld.shared.f32 	%f114, [%r189+4];
	st.shared.f32 	[%r191+4], %f114;
	ld.shared.f32 	%f115, [%r189+8];
	st.shared.f32 	[%r191+8], %f115;
	ld.shared.f32 	%f116, [%r189+12];
	st.shared.f32 	[%r191+12], %f116;
	ld.shared.f32 	%f117, [%r189+16];
	st.shared.f32 	[%r191+16], %f117;
	ld.shared.f32 	%f118, [%r189+20];
	st.shared.f32 	[%r191+20], %f118;
	ld.shared.f32 	%f119, [%r189+24];
	st.shared.f32 	[%r191+24], %f119;
	ld.shared.f32 	%f120, [%r189+28];
	st.shared.f32 	[%r191+28], %f120;
	ld.shared.f32 	%f121, [%r189+32];
	st.shared.f32 	[%r191+32], %f121;
	ld.shared.f32 	%f122, [%r189+36];
	st.shared.f32 	[%r191+36], %f122;
	ld.shared.f32 	%f123, [%r189+40];
	st.shared.f32 	[%r191+40], %f123;
	ld.shared.f32 	%f124, [%r189+44];
	st.shared.f32 	[%r191+44], %f124;
	ld.shared.f32 	%f125, [%r189+48];
	st.shared.f32 	[%r191+48], %f125;
	ld.shared.f32 	%f126, [%r189+52];
	st.shared.f32 	[%r191+52], %f126;
	ld.shared.f32 	%f127, [%r189+56];
	st.shared.f32 	[%r191+56], %f127;
	ld.shared.f32 	%f128, [%r189+60];
	st.shared.f32 	[%r191+60], %f128;
	add.s32 	%r227, %r227, 16;
	add.s32 	%r228, %r228, 16;
	setp.ne.s32 	%p60, %r228, %r6;
	@%p60 bra 	$L__BB2_27;
	setp.lt.u32 	%p61, %r8, 1024;
	mov.u32 	%r227, %r8;
	@%p61 bra 	$L__BB2_19;
	setp.lt.u32 	%p62, %r212, 512;
	mov.u32 	%r212, %r6;
	@%p62 bra 	$L__BB2_18;
$L__BB2_30:
	bar.sync 	0;
	mov.u32 	%r70, %ntid.x;
	add.s32 	%r192, %r253, %r70;
	max.u32 	%r193, %r192, 1024;
	setp.lt.u32 	%p63, %r192, 1024;
	selp.u32 	%r194, 1, 0, %p63;
	add.s32 	%r195, %r192, %r194;
	sub.s32 	%r196, %r193, %r195;
	div.u32 	%r197, %r196, %r70;
	add.s32 	%r71, %r197, %r194;
	and.b32  	%r198, %r71, 3;
	setp.eq.s32 	%p64, %r198, 3;
	@%p64 bra 	$L__BB2_35;
	add.s32 	%r199, %r71, 1;
	and.b32  	%r200, %r199, 3;
	shl.b32 	%r201, %r253, 2;
	add.s32 	%r246, %r118, %r201;
	shl.b32 	%r73, %r70, 2;
	add.s32 	%r245, %r253, %r2;
	neg.s32 	%r244, %r200;
	mad.lo.s32 	%r253, %r70, %r200, %r253;
$L__BB2_32:
	.pragma "nounroll";
	mul.wide.s32 	%rd6, %r245, 4;
	add.s64 	%rd3, %rd1, %rd6;
	setp.ge.s32 	%p65, %r245, %r108;
	@%p65 bra 	$L__BB2_34;
	ld.shared.f32 	%f129, [%r246];
	st.global.f32 	[%rd3], %f129;
$L__BB2_34:
	add.s32 	%r246, %r246, %r73;
	add.s32 	%r245, %r245, %r70;
	add.s32 	%r244, %r244, 1;
	setp.ne.s32 	%p66, %r244, 0;
	@%p66 bra 	$L__BB2_32;
$L__BB2_35:
	setp.lt.u32 	%p67, %r71, 3;
	@%p67 bra 	$L__BB2_46;
	shl.b32 	%r203, %r70, 3;
	add.s32 	%r84, %r118, %r203;
	shl.b32 	%r252, %r253, 2;
	shl.b32 	%r86, %r70, 4;
	mad.lo.s32 	%r87, %r70, 12, %r118;
	shl.b32 	%r88, %r70, 2;
	add.s32 	%r89, %r118, %r88;
	add.s32 	%r248, %r253, %r2;
	add.s32 	%r251, %r248, %r70;
	shl.b32 	%r205, %r70, 1;
	add.s32 	%r250, %r248, %r205;
	mad.lo.s32 	%r249, %r70, 3, %r248;
$L__BB2_37:
	setp.ge.s32 	%p68, %r248, %r108;
	@%p68 bra 	$L__BB2_39;
	add.s32 	%r207, %r118, %r252;
	ld.shared.f32 	%f130, [%r207];
	mul.wide.s32 	%rd7, %r248, 4;
	add.s64 	%rd8, %rd1, %rd7;
	st.global.f32 	[%rd8], %f130;
$L__BB2_39:
	setp.ge.s32 	%p69, %r251, %r108;
	@%p69 bra 	$L__BB2_41;
	add.s32 	%r208, %r89, %r252;
	ld.shared.f32 	%f131, [%r208];
	mul.wide.s32 	%rd9, %r251, 4;
	add.s64 	%rd10, %rd1, %rd9;
	st.global.f32 	[%rd10], %f131;
$L__BB2_41:
	add.s32 	%r100, %r253, %r70;
	setp.ge.s32 	%p70, %r250, %r108;
	@%p70 bra 	$L__BB2_43;
	add.s32 	%r209, %r84, %r252;
	ld.shared.f32 	%f132, [%r209];
	mul.wide.s32 	%rd11, %r250, 4;
	add.s64 	%rd12, %rd1, %rd11;
	st.global.f32 	[%rd12], %f132;
$L__BB2_43:
	add.s32 	%r101, %r100, %r70;
	setp.ge.s32 	%p71, %r249, %r108;
	@%p71 bra 	$L__BB2_45;
	add.s32 	%r210, %r87, %r252;
	ld.shared.f32 	%f133, [%r210];
	mul.wide.s32 	%rd13, %r249, 4;
	add.s64 	%rd14, %rd1, %rd13;
	st.global.f32 	[%rd14], %f133;
$L__BB2_45:
	add.s32 	%r211, %r101, %r70;
	add.s32 	%r253, %r211, %r70;
	add.s32 	%r252, %r252, %r86;
	add.s32 	%r251, %r251, %r88;
	add.s32 	%r250, %r250, %r88;
	add.s32 	%r249, %r249, %r88;
	add.s32 	%r248, %r248, %r88;
	setp.lt.u32 	%p72, %r253, 1024;
	@%p72 bra 	$L__BB2_37;
$L__BB2_46:
	ret;
$L__BB2_47:
	sub.s32 	%r38, %r8, %r18;
	and.b32  	%r39, %r38, 7;
	sub.s32 	%r159, %r18, %r8;
	setp.gt.u32 	%p52, %r159, -8;
	@%p52 bra 	$L__BB2_50;
	and.b32  	%r40, %r38, -8;
	mov.b32 	%r226, 0;
$L__BB2_49:
	.pragma "nounroll";
	shl.b32 	%r161, %r18, 2;
	add.s32 	%r163, %r118, %r161;
	ld.shared.f32 	%f98, [%r163];
	shl.b32 	%r164, %r223, 2;
	add.s32 	%r166, %r123, %r164;
	st.shared.f32 	[%r166], %f98;
	ld.shared.f32 	%f99, [%r163+4];
	st.shared.f32 	[%r166+4], %f99;
	ld.shared.f32 	%f100, [%r163+8];
	st.shared.f32 	[%r166+8], %f100;
	ld.shared.f32 	%f101, [%r163+12];
	st.shared.f32 	[%r166+12], %f101;
	ld.shared.f32 	%f102, [%r163+16];
	st.shared.f32 	[%r166+16], %f102;
	ld.shared.f32 	%f103, [%r163+20];
	st.shared.f32 	[%r166+20], %f103;
	ld.shared.f32 	%f104, [%r163+24];
	st.shared.f32 	[%r166+24], %f104;
	add.s32 	%r18, %r18, 8;
	ld.shared.f32 	%f105, [%r163+28];
	add.s32 	%r223, %r223, 8;
	st.shared.f32 	[%r166+28], %f105;
	add.s32 	%r226, %r226, 8;
	setp.eq.s32 	%p53, %r226, %r40;
	@%p53 bra 	$L__BB2_50;
	bra.uni 	$L__BB2_49;
$L__BB2_50:
	setp.eq.s32 	%p54, %r39, 0;
	@%p54 bra 	$L__BB2_68;
	and.b32  	%r43, %r38, 3;
	setp.lt.u32 	%p55, %r39, 4;
	@%p55 bra 	$L__BB2_53;
	shl.b32 	%r167, %r18, 2;
	add.s32 	%r169, %r118, %r167;
	ld.shared.f32 	%f106, [%r169];
	shl.b32 	%r170, %r223, 2;
	add.s32 	%r172, %r123, %r170;
	st.shared.f32 	[%r172], %f106;
	ld.shared.f32 	%f107, [%r169+4];
	st.shared.f32 	[%r172+4], %f107;
	ld.shared.f32 	%f108, [%r169+8];
	st.shared.f32 	[%r172+8], %f108;
	ld.shared.f32 	%f109, [%r169+12];
	st.shared.f32 	[%r172+12], %f109;
	add.s32 	%r18, %r18, 4;
	add.s32 	%r223, %r223, 4;
$L__BB2_53:
	setp.eq.s32 	%p56, %r43, 0;
	@%p56 bra 	$L__BB2_68;
	setp.eq.s32 	%p57, %r43, 1;
	@%p57 bra 	$L__BB2_56;
	shl.b32 	%r173, %r18, 2;
	add.s32 	%r175, %r118, %r173;
	ld.shared.f32 	%f110, [%r175];
	shl.b32 	%r176, %r223, 2;
	add.s32 	%r178, %r123, %r176;
	st.shared.f32 	[%r178], %f110;
	ld.shared.f32 	%f111, [%r175+4];
	st.shared.f32 	[%r178+4], %f111;
	add.s32 	%r18, %r18, 2;
	add.s32 	%r223, %r223, 2;
$L__BB2_56:
	and.b32  	%r179, %r38, 1;
	setp.eq.b32 	%p58, %r179, 1;
	not.pred 	%p59, %p58;
	@%p59 bra 	$L__BB2_68;
	shl.b32 	%r180, %r18, 2;
	add.s32 	%r182, %r118, %r180;
	ld.shared.f32 	%f112, [%r182];
	shl.b32 	%r183, %r223, 2;
	add.s32 	%r185, %r123, %r183;
	st.shared.f32 	[%r185], %f112;
	bra.uni 	$L__BB2_68;
$L__BB2_58:
	.pragma "nounroll";
	shl.b32 	%r132, %r17, 2;
	add.s32 	%r134, %r118, %r132;
	ld.shared.f32 	%f83, [%r134];
	shl.b32 	%r135, %r223, 2;
	add.s32 	%r137, %r123, %r135;
	st.shared.f32 	[%r137], %f83;
	ld.shared.f32 	%f84, [%r134+4];
	st.shared.f32 	[%r137+4], %f84;
	ld.shared.f32 	%f85, [%r134+8];
	st.shared.f32 	[%r137+8], %f85;
	ld.shared.f32 	%f86, [%r134+12];
	st.shared.f32 	[%r137+12], %f86;
	ld.shared.f32 	%f87, [%r134+16];
	st.shared.f32 	[%r137+16], %f87;
	ld.shared.f32 	%f88, [%r134+20];
	st.shared.f32 	[%r137+20], %f88;
	ld.shared.f32 	%f89, [%r134+24];
	st.shared.f32 	[%r137+24], %f89;
	add.s32 	%r17, %r17, 8;
	ld.shared.f32 	%f90, [%r134+28];
	add.s32 	%r223, %r223, 8;
	st.shared.f32 	[%r137+28], %f90;
	add.s32 	%r222, %r222, 8;
	setp.eq.s32 	%p44, %r222, %r54;
	@%p44 bra 	$L__BB2_59;
	bra.uni 	$L__BB2_58;
$L__BB2_59:
	setp.eq.s32 	%p45, %r53, 0;
	@%p45 bra 	$L__BB2_67;
	and.b32  	%r58, %r52, 3;
	setp.lt.u32 	%p46, %r53, 4;
	@%p46 bra 	$L__BB2_62;
	shl.b32 	%r139, %r17, 2;
	add.s32 	%r141, %r118, %r139;
	ld.shared.f32 	%f91, [%r141];
	shl.b32 	%r142, %r223, 2;
	add.s32 	%r144, %r123, %r142;
	st.shared.f32 	[%r144], %f91;
	ld.shared.f32 	%f92, [%r141+4];
	st.shared.f32 	[%r144+4], %f92;
	ld.shared.f32 	%f93, [%r141+8];
	st.shared.f32 	[%r144+8], %f93;
	ld.shared.f32 	%f94, [%r141+12];
	st.shared.f32 	[%r144+12], %f94;
	add.s32 	%r17, %r17, 4;
	add.s32 	%r223, %r223, 4;
$L__BB2_62:
	setp.eq.s32 	%p47, %r58, 0;
	@%p47 bra 	$L__BB2_67;
	setp.eq.s32 	%p48, %r58, 1;
	@%p48 bra 	$L__BB2_65;
	shl.b32 	%r146, %r17, 2;
	add.s32 	%r148, %r118, %r146;
	ld.shared.f32 	%f95, [%r148];
	shl.b32 	%r149, %r223, 2;
	add.s32 	%r151, %r123, %r149;
	st.shared.f32 	[%r151], %f95;
	ld.shared.f32 	%f96, [%r148+4];
	st.shared.f32 	[%r151+4], %f96;
	add.s32 	%r17, %r17, 2;
	add.s32 	%r223, %r223, 2;
$L__BB2_65:
	and.b32  	%r152, %r52, 1;
	setp.eq.b32 	%p49, %r152, 1;
	not.pred 	%p50, %p49;
	@%p50 bra 	$L__BB2_67;
	shl.b32 	%r153, %r17, 2;
	add.s32 	%r155, %r118, %r153;
	ld.shared.f32 	%f97, [%r155];
	add.s32 	%r69, %r223, 1;
	shl.b32 	%r156, %r223, 2;
	add.s32 	%r158, %r123, %r156;
	st.shared.f32 	[%r158], %f97;
	mov.u32 	%r223, %r69;
$L__BB2_67:
	setp.lt.s32 	%p51, %r18, %r8;
	@%p51 bra 	$L__BB2_47;
$L__BB2_68:
	mov.b32 	%r228, 0;
	bra.uni 	$L__BB2_27;

}
	// .globl	_Z17merge_pass_sharedPKfPfii
.visible .entry _Z17merge_pass_sharedPKfPfii(
	.param .u64 .ptr .align 1 _Z17merge_pass_sharedPKfPfii_param_0,
	.param .u64 .ptr .align 1 _Z17merge_pass_sharedPKfPfii_param_1,
	.param .u32 _Z17merge_pass_sharedPKfPfii_param_2,
	.param .u32 _Z17merge_pass_sharedPKfPfii_param_3
)
{
	.reg .pred 	%p<22>;
	.reg .b32 	%r<134>;
	.reg .b32 	%f<21>;
	.reg .b64 	%rd<23>;

	ld.param.u64 	%rd5, [_Z17merge_pass_sharedPKfPfii_param_0];
	ld.param.u64 	%rd6, [_Z17merge_pass_sharedPKfPfii_param_1];
	ld.param.u32 	%r64, [_Z17merge_pass_sharedPKfPfii_param_2];
	ld.param.u32 	%r65, [_Z17merge_pass_sharedPKfPfii_param_3];
	cvta.to.global.u64 	%rd1, %rd5;
	cvta.to.global.u64 	%rd2, %rd6;
	mov.u32 	%r66, %ctaid.x;
	mul.lo.s32 	%r67, %r66, %r65;
	shl.b32 	%r122, %r67, 1;
	setp.le.s32 	%p1, %r64, %r122;
	@%p1 bra 	$L__BB3_27;
	shl.b32 	%r68, %r65, 2;
	mov.u32 	%r69, buf;
	add.s32 	%r2, %r69, %r68;
	mov.u32 	%r3, %tid.x;
	setp.ge.s32 	%p2, %r3, %r65;
	@%p2 bra 	$L__BB3_8;
	mov.u32 	%r4, %ntid.x;
	mov.u32 	%r107, %r3;
$L__BB3_3:
	add.s32 	%r6, %r107, %r122;
	add.s32 	%r7, %r6, %r65;
	setp.ge.s32 	%p3, %r6, %r64;
	mov.f32 	%f19, 0f7F800000;
	@%p3 bra 	$L__BB3_5;
	mul.wide.s32 	%rd7, %r6, 4;
	add.s64 	%rd8, %rd1, %rd7;
	ld.global.f32 	%f19, [%rd8];
$L__BB3_5:
	shl.b32 	%r70, %r107, 2;
	add.s32 	%r72, %r69, %r70;
	st.shared.f32 	[%r72], %f19;
	setp.ge.s32 	%p4, %r7, %r64;
	mov.f32 	%f20, 0f7F800000;
	@%p4 bra 	$L__BB3_7;
	mul.wide.s32 	%rd9, %r7, 4;
	add.s64 	%rd10, %rd1, %rd9;
	ld.global.f32 	%f20, [%rd10];
$L__BB3_7:
	add.s32 	%r74, %r2, %r70;
	st.shared.f32 	[%r74], %f20;
	add.s32 	%r107, %r107, %r4;
	setp.lt.s32 	%p5, %r107, %r65;
	@%p5 bra 	$L__BB3_3;
$L__BB3_8:
	bar.sync 	0;
	setp.ne.s32 	%p6, %r3, 0;
	@%p6 bra 	$L__BB3_27;
	sub.s32 	%r76, %r64, %r122;
	max.s32 	%r77, %r76, 0;
	min.s32 	%r9, %r65, %r77;
	add.s32 	%r78, %r122, %r65;
	sub.s32 	%r79, %r64, %r78;
	max.s32 	%r80, %r79, 0;
	min.s32 	%r10, %r65, %r80;
	mov.b32 	%r108, 0;
	min.s32 	%r81, %r9, %r10;
	setp.lt.s32 	%p7, %r81, 1;
	mov.u32 	%r109, %r108;
	@%p7 bra 	$L__BB3_13;
	mov.b32 	%r109, 0;
	mov.u32 	%r108, %r109;
$L__BB3_11:
	shl.b32 	%r83, %r108, 2;
	add.s32 	%r85, %r69, %r83;
	ld.shared.f32 	%f5, [%r85];
	shl.b32 	%r86, %r109, 2;
	add.s32 	%r87, %r2, %r86;
	ld.shared.f32 	%f6, [%r87];
	setp.gtu.f32 	%p8, %f5, %f6;
	@%p8 bra 	$L__BB3_28;
	mul.wide.s32 	%rd11, %r122, 4;
	add.s64 	%rd12, %rd2, %rd11;
	st.global.f32 	[%rd12], %f5;
	add.s32 	%r108, %r108, 1;
	bra.uni 	$L__BB3_29;
$L__BB3_13:
	setp.ge.s32 	%p12, %r108, %r9;
	@%p12 bra 	$L__BB3_20;
	sub.s32 	%r89, %r9, %r108;
	and.b32  	%r14, %r89, 3;
	setp.eq.s32 	%p13, %r14, 0;
	mov.u32 	%r115, %r108;
	@%p13 bra 	$L__BB3_17;
	shl.b32 	%r90, %r108, 2;
	add.s32 	%r112, %r69, %r90;
	neg.s32 	%r111, %r14;
	add.s32 	%r115, %r108, %r14;
$L__BB3_16:
	.pragma "nounroll";
	mul.wide.s32 	%rd15, %r122, 4;
	add.s64 	%rd16, %rd2, %rd15;
	ld.shared.f32 	%f9, [%r112];
	add.s32 	%r122, %r122, 1;
	st.global.f32 	[%rd16], %f9;
	add.s32 	%r112, %r112, 4;
	add.s32 	%r111, %r111, 1;
	setp.ne.s32 	%p14, %r111, 0;
	@%p14 bra 	$L__BB3_16;
$L__BB3_17:
	sub.s32 	%r92, %r108, %r9;
	setp.gt.u32 	%p15, %r92, -4;
	@%p15 bra 	$L__BB3_20;
	shl.b32 	%r93, %r115, 2;
	add.s32 	%r95, %r93, %r69;
	add.s32 	%r129, %r95, 8;
	sub.s32 	%r128, %r115, %r9;
	add.s64 	%rd3, %rd2, 8;
$L__BB3_19:
	mul.wide.s32 	%rd17, %r122, 4;
	add.s64 	%rd18, %rd3, %rd17;
	ld.shared.f32 	%f10, [%r129+-8];
	st.global.f32 	[%rd18+-8], %f10;
	ld.shared.f32 	%f11, [%r129+-4];
	st.global.f32 	[%rd18+-4], %f11;
	ld.shared.f32 	%f12, [%r129];
	st.global.f32 	[%rd18], %f12;
	ld.shared.f32 	%f13, [%r129+4];
	add.s32 	%r122, %r122, 4;
	st.global.f32 	[%rd18+4], %f13;
	add.s32 	%r129, %r129, 16;
	add.s32 	%r128, %r128, 4;
	setp.eq.s32 	%p16, %r128, 0;
	@%p16 bra 	$L__BB3_20;
	bra.uni 	$L__BB3_19;
$L__BB3_20:
	setp.ge.s32 	%p17, %r109, %r10;
	@%p17 bra 	$L__BB3_27;
	sub.s32 	%r96, %r10, %r109;
	and.b32  	%r38, %r96, 3;
	setp.eq.s32 	%p18, %r38, 0;
	mov.u32 	%r127, %r109;
	@%p18 bra 	$L__BB3_24;
	shl.b32 	%r97, %r109, 2;
	add.s32 	%r99, %r97, %r68;
	add.s32 	%r124, %r69, %r99;
	neg.s32 	%r123, %r38;
	add.s32 	%r127, %r109, %r38;
$L__BB3_23:
	.pragma "nounroll";
	mul.wide.s32 	%rd19, %r122, 4;
	add.s64 	%rd20, %rd2, %rd19;
	ld.shared.f32 	%f14, [%r124];
	add.s32 	%r122, %r122, 1;
	st.global.f32 	[%rd20], %f14;
	add.s32 	%r124, %r124, 4;
	add.s32 	%r123, %r123, 1;
	setp.ne.s32 	%p19, %r123, 0;
	@%p19 bra 	$L__BB3_23;
$L__BB3_24:
	sub.s32 	%r101, %r109, %r10;
	setp.gt.u32 	%p20, %r101, -4;
	@%p20 bra 	$L__BB3_27;
	shl.b32 	%r102, %r127, 2;
	add.s32 	%r104, %r102, %r68;
	add.s32 	%r106, %r104, %r69;
	add.s32 	%r132, %r106, 8;
	sub.s32 	%r131, %r127, %r10;
	add.s64 	%rd4, %rd2, 8;
$L__BB3_26:
	mul.wide.s32 	%rd21, %r122, 4;
	add.s64 	%rd22, %rd4, %rd21;
	ld.shared.f32 	%f15, [%r132+-8];
	st.global.f32 	[%rd22+-8], %f15;
	ld.shared.f32 	%f16, [%r132+-4];
	st.global.f32 	[%rd22+-4], %f16;
	ld.shared.f32 	%f17, [%r132];
	st.global.f32 	[%rd22], %f17;
	ld.shared.f32 	%f18, [%r132+4];
	add.s32 	%r122, %r122, 4;
	st.global.f32 	[%rd22+4], %f18;
	add.s32 	%r132, %r132, 16;
	add.s32 	%r131, %r131, 4;
	setp.ne.s32 	%p21, %r131, 0;
	@%p21 bra 	$L__BB3_26;
$L__BB3_27:
	ret;
$L__BB3_28:
	mul.wide.s32 	%rd13, %r122, 4;
	add.s64 	%rd14, %rd2, %rd13;
	st.global.f32 	[%rd14], %f6;
	add.s32 	%r109, %r109, 1;
$L__BB3_29:
	add.s32 	%r122, %r122, 1;
	setp.lt.s32 	%p9, %r108, %r9;
	setp.lt.s32 	%p10, %r109, %r10;
	and.pred  	%p11, %p9, %p10;
	@%p11 bra 	$L__BB3_11;
	bra.uni 	$L__BB3_13;

}


// ===== COMPILED SASS (sm_100) =====

	.target	sm_100

	.elftype	@"ET_EXEC"


//--------------------- .note.nv.tkinfo           --------------------------
	.section	.note.nv.tkinfo,"",@"SHT_NOTE"
	.sectionflags	@"SHF_NOTE_NV_TKINFO"
	.tkinfo
        /*0018*/ 	.word	0x00000002
        /*0030*/ 	.string	""
        /*0030*/ 	.string	"ptxas"
        /*0030*/ 	.string	"Cuda compilation tools, release 13.0, V13.0.88"
        /*0030*/ 	.string	"Build cuda_13.0.r13.0/compiler.36424714_0"
        /*0030*/ 	.string	"-arch sm_100 -m 64 "



//--------------------- .note.nv.cuinfo           --------------------------
	.section	.note.nv.cuinfo,"",@"SHT_NOTE"
	.sectionflags	@"SHF_NOTE_NV_CUINFO"
        /*0018*/ 	.short	0x0002
        /*001a*/ 	.short	0x0064
        /*001c*/ 	.short	0x0082
	.zero		2


//--------------------- .nv.info                  --------------------------
	.section	.nv.info,"",@"SHT_CUDA_INFO"
	.align	4


	//----- nvinfo : EIATTR_REGCOUNT
	.align		4
        /*0000*/ 	.byte	0x04, 0x2f
        /*0002*/ 	.short	(.L_1 - .L_0)
	.align		4
.L_0:
        /*0004*/ 	.word	index@(_Z20reduce_global_atomicPKfPfi)
        /*0008*/ 	.word	0x0000000e


	//----- nvinfo : EIATTR_FRAME_SIZE
	.align		4
.L_1:
        /*000c*/ 	.byte	0x04, 0x11
        /*000e*/ 	.short	(.L_3 - .L_2)
	.align		4
.L_2:
        /*0010*/ 	.word	index@(_Z20reduce_global_atomicPKfPfi)
        /*0014*/ 	.word	0x00000000


	//----- nvinfo : EIATTR_REGCOUNT
	.align		4
.L_3:
        /*0018*/ 	.byte	0x04, 0x2f
        /*001a*/ 	.short	(.L_5 - .L_4)
	.align		4
.L_4:
        /*001c*/ 	.word	index@(_Z19reduce_shared_blockPKfPfi)
        /*0020*/ 	.word	0x0000000b


	//----- nvinfo : EIATTR_FRAME_SIZE
	.align		4
.L_5:
        /*0024*/ 	.byte	0x04, 0x11
        /*0026*/ 	.short	(.L_7 - .L_6)
	.align		4
.L_6:
        /*0028*/ 	.word	index@(_Z19reduce_shared_blockPKfPfi)
        /*002c*/ 	.word	0x00000000


	//----- nvinfo : EIATTR_REGCOUNT
	.align		4
.L_7:
        /*0030*/ 	.byte	0x04, 0x2f
        /*0032*/ 	.short	(.L_9 - .L_8)
	.align		4
.L_8:
        /*0034*/ 	.word	index@(_Z33tile_sort_local_then_merge_sharedPfi)
        /*0038*/ 	.word	0x0000001c


	//----- nvinfo : EIATTR_FRAME_SIZE
	.align		4
.L_9:
        /*003c*/ 	.byte	0x04, 0x11
        /*003e*/ 	.short	(.L_11 - .L_10)
	.align		4
.L_10:
        /*0040*/ 	.word	index@(_Z33tile_sort_local_then_merge_sharedPfi)
        /*0044*/ 	.word	0x00000000


	//----- nvinfo : EIATTR_REGCOUNT
	.align		4
.L_11:
        /*0048*/ 	.byte	0x04, 0x2f
        /*004a*/ 	.short	(.L_13 - .L_12)
	.align		4
.L_12:
        /*004c*/ 	.word	index@(_Z17merge_pass_sharedPKfPfii)
        /*0050*/ 	.word	0x00000020


	//----- nvinfo : EIATTR_FRAME_SIZE
	.align		4
.L_13:
        /*0054*/ 	.byte	0x04, 0x11
        /*0056*/ 	.short	(.L_15 - .L_14)
	.align		4
.L_14:
        /*0058*/ 	.word	index@(_Z17merge_pass_sharedPKfPfii)
        /*005c*/ 	.word	0x00000000


	//----- nvinfo : EIATTR_MIN_STACK_SIZE
	.align		4
.L_15:
        /*0060*/ 	.byte	0x04, 0x12
        /*0062*/ 	.short	(.L_17 - .L_16)
	.align		4
.L_16:
        /*0064*/ 	.word	index@(_Z17merge_pass_sharedPKfPfii)
        /*0068*/ 	.word	0x00000000


	//----- nvinfo : EIATTR_MIN_STACK_SIZE
	.align		4
.L_17:
        /*006c*/ 	.byte	0x04, 0x12
        /*006e*/ 	.short	(.L_19 - .L_18)
	.align		4
.L_18:
        /*0070*/ 	.word	index@(_Z33tile_sort_local_then_merge_sharedPfi)
        /*0074*/ 	.word	0x00000000


	//----- nvinfo : EIATTR_MIN_STACK_SIZE
	.align		4
.L_19:
        /*0078*/ 	.byte	0x04, 0x12
        /*007a*/ 	.short	(.L_21 - .L_20)
	.align		4
.L_20:
        /*007c*/ 	.word	index@(_Z19reduce_shared_blockPKfPfi)
        /*0080*/ 	.word	0x00000000


	//----- nvinfo : EIATTR_MIN_STACK_SIZE
	.align		4
.L_21:
        /*0084*/ 	.byte	0x04, 0x12
        /*0086*/ 	.short	(.L_23 - .L_22)
	.align		4
.L_22:
        /*0088*/ 	.word	index@(_Z20reduce_global_atomicPKfPfi)
        /*008c*/ 	.word	0x00000000
.L_23:


//--------------------- .nv.compat                --------------------------
	.section	.nv.compat,"",@"SHT_CUDA_COMPAT_INFO"
	.align	4
        /*0000*/ 	.byte	0x02, 0x09, 0x00, 0x00, 0x02, 0x02, 0x01, 0x00, 0x02, 0x05, 0x05, 0x00, 0x03, 0x07, 0x01, 0x01
        /*0010*/ 	.byte	0x02, 0x03, 0x00, 0x00, 0x02, 0x06, 0x01, 0x00, 0x04, 0x0b, 0x08, 0x00, 0x09, 0x00, 0x00, 0x00
        /*0020*/ 	.byte	0x00, 0x00, 0x00, 0x00


//--------------------- .nv.info._Z17merge_pass_sharedPKfPfii --------------------------
	.section	.nv.info._Z17merge_pass_sharedPKfPfii,"",@"SHT_CUDA_INFO"
	.sectionflags	@""
	.align	4


	//----- nvinfo : EIATTR_CUDA_API_VERSION
	.align		4
        /*0000*/ 	.byte	0x04, 0x37
        /*0002*/ 	.short	(.L_25 - .L_24)
.L_24:
        /*0004*/ 	.word	0x00000082


	//----- nvinfo : EIATTR_KPARAM_INFO
	.align		4
.L_25:
        /*0008*/ 	.byte	0x04, 0x17
        /*000a*/ 	.short	(.L_27 - .L_26)
.L_26:
        /*000c*/ 	.word	0x00000000
        /*0010*/ 	.short	0x0003
        /*0012*/ 	.short	0x0014
        /*0014*/ 	.byte	0x00, 0xf0, 0x11, 0x00


	//----- nvinfo : EIATTR_KPARAM_INFO
	.align		4
.L_27:
        /*0018*/ 	.byte	0x04, 0x17
        /*001a*/ 	.short	(.L_29 - .L_28)
.L_28:
        /*001c*/ 	.word	0x00000000
        /*0020*/ 	.short	0x0002
        /*0022*/ 	.short	0x0010
        /*0024*/ 	.byte	0x00, 0xf0, 0x11, 0x00


	//----- nvinfo : EIATTR_KPARAM_INFO
	.align		4
.L_29:
        /*0028*/ 	.byte	0x04, 0x17
        /*002a*/ 	.short	(.L_31 - .L_30)
.L_30:
        /*002c*/ 	.word	0x00000000
        /*0030*/ 	.short	0x0001
        /*0032*/ 	.short	0x0008
        /*0034*/ 	.byte	0x00, 0xf5, 0x21, 0x00


	//----- nvinfo : EIATTR_KPARAM_INFO
	.align		4
.L_31:
        /*0038*/ 	.byte	0x04, 0x17
        /*003a*/ 	.short	(.L_33 - .L_32)
.L_32:
        /*003c*/ 	.word	0x00000000
        /*0040*/ 	.short	0x0000
        /*0042*/ 	.short	0x0000
        /*0044*/ 	.byte	0x00, 0xf5, 0x21, 0x00


	//----- nvinfo : EIATTR_SPARSE_MMA_MASK
	.align		4
.L_33:
        /*0048*/ 	.byte	0x03, 0x50
        /*004a*/ 	.short	0x0000


	//----- nvinfo : EIATTR_MAXREG_COUNT
	.align		4
        /*004c*/ 	.byte	0x03, 0x1b
        /*004e*/ 	.short	0x00ff


	//----- nvinfo : EIATTR_NUM_BARRIERS
	.align		4
        /*0050*/ 	.byte	0x02, 0x4c
        /*0052*/ 	.byte	0x01
	.zero		1


	//----- nvinfo : EIATTR_MERCURY_ISA_VERSION
	.align		4
        /*0054*/ 	.byte	0x03, 0x5f
        /*0056*/ 	.short	0x0101


	//----- nvinfo : EIATTR_VRC_CTA_INIT_COUNT
	.align		4
        /*0058*/ 	.byte	0x02, 0x4a
	.zero		1
	.zero		1


	//----- nvinfo : EIATTR_EXIT_INSTR_OFFSETS
	.align		4
        /*005c*/ 	.byte	0x04, 0x1c
        /*005e*/ 	.short	(.L_35 - .L_34)


	//   ....[0]....
.L_34:
        /*0060*/ 	.word	0x00000080


	//   ....[1]....
        /*0064*/ 	.word	0x000002c0


	//   ....[2]....
        /*0068*/ 	.word	0x00000d20


	//   ....[3]....
        /*006c*/ 	.word	0x00000e70


	//   ....[4]....
        /*0070*/ 	.word	0x00001430


	//   ....[5]....
        /*0074*/ 	.word	0x00001530


	//----- nvinfo : EIATTR_CRS_STACK_SIZE
	.align		4
.L_35:
        /*0078*/ 	.byte	0x04, 0x1e
        /*007a*/ 	.short	(.L_37 - .L_36)
.L_36:
        /*007c*/ 	.word	0x00000000


	//----- nvinfo : EIATTR_CBANK_PARAM_SIZE
	.align		4
.L_37:
        /*0080*/ 	.byte	0x03, 0x19
        /*0082*/ 	.short	0x0018


	//----- nvinfo : EIATTR_PARAM_CBANK
	.align		4
        /*0084*/ 	.byte	0x04, 0x0a
        /*0086*/ 	.short	(.L_39 - .L_38)
	.align		4
.L_38:
        /*0088*/ 	.word	index@(.nv.constant0._Z17merge_pass_sharedPKfPfii)
        /*008c*/ 	.short	0x0380
        /*008e*/ 	.short	0x0018


	//----- nvinfo : EIATTR_SW_WAR
	.align		4
.L_39:
        /*0090*/ 	.byte	0x04, 0x36
        /*0092*/ 	.short	(.L_41 - .L_40)
.L_40:
        /*0094*/ 	.word	0x00000008
.L_41:


//--------------------- .nv.info._Z33tile_sort_local_then_merge_sharedPfi --------------------------
	.section	.nv.info._Z33tile_sort_local_then_merge_sharedPfi,"",@"SHT_CUDA_INFO"
	.sectionflags	@""
	.align	4


	//----- nvinfo : EIATTR_CUDA_API_VERSION
	.align		4
        /*0000*/ 	.byte	0x04, 0x37
        /*0002*/ 	.short	(.L_43 - .L_42)
.L_42:
        /*0004*/ 	.word	0x00000082


	//----- nvinfo : EIATTR_KPARAM_INFO
	.align		4
.L_43:
        /*0008*/ 	.byte	0x04, 0x17
        /*000a*/ 	.short	(.L_45 - .L_44)
.L_44:
        /*000c*/ 	.word	0x00000000
        /*0010*/ 	.short	0x0001
        /*0012*/ 	.short	0x0008
        /*0014*/ 	.byte	0x00, 0xf0, 0x11, 0x00


	//----- nvinfo : EIATTR_KPARAM_INFO
	.align		4
.L_45:
        /*0018*/ 	.byte	0x04, 0x17
        /*001a*/ 	.short	(.L_47 - .L_46)
.L_46:
        /*001c*/ 	.word	0x00000000
        /*0020*/ 	.short	0x0000
        /*0022*/ 	.short	0x0000
        /*0024*/ 	.byte	0x00, 0xf5, 0x21, 0x00


	//----- nvinfo : EIATTR_SPARSE_MMA_MASK
	.align		4
.L_47:
        /*0028*/ 	.byte	0x03, 0x50
        /*002a*/ 	.short	0x0000


	//----- nvinfo : EIATTR_MAXREG_COUNT
	.align		4
        /*002c*/ 	.byte	0x03, 0x1b
        /*002e*/ 	.short	0x00ff


	//----- nvinfo : EIATTR_NUM_BARRIERS
	.align		4
        /*0030*/ 	.byte	0x02, 0x4c
        /*0032*/ 	.byte	0x01
	.zero		1


	//----- nvinfo : EIATTR_MERCURY_ISA_VERSION
	.align		4
        /*0034*/ 	.byte	0x03, 0x5f
        /*0036*/ 	.short	0x0101


	//----- nvinfo : EIATTR_VRC_CTA_INIT_COUNT
	.align		4
        /*0038*/ 	.byte	0x02, 0x4a
	.zero		1
	.zero		1


	//----- nvinfo : EIATTR_EXIT_INSTR_OFFSETS
	.align		4
        /*003c*/ 	.byte	0x04, 0x1c
        /*003e*/ 	.short	(.L_49 - .L_48)


	//   ....[0]....
.L_48:
        /*0040*/ 	.word	0x000018b0


	//   ....[1]....
        /*0044*/ 	.word	0x00001b30


	//----- nvinfo : EIATTR_CRS_STACK_SIZE
	.align		4
.L_49:
        /*0048*/ 	.byte	0x04, 0x1e
        /*004a*/ 	.short	(.L_51 - .L_50)
.L_50:
        /*004c*/ 	.word	0x00000000


	//----- nvinfo : EIATTR_CBANK_PARAM_SIZE
	.align		4
.L_51:
        /*0050*/ 	.byte	0x03, 0x19
        /*0052*/ 	.short	0x000c


	//----- nvinfo : EIATTR_PARAM_CBANK
	.align		4
        /*0054*/ 	.byte	0x04, 0x0a
        /*0056*/ 	.short	(.L_53 - .L_52)
	.align		4
.L_52:
        /*0058*/ 	.word	index@(.nv.constant0._Z33tile_sort_local_then_merge_sharedPfi)
        /*005c*/ 	.short	0x0380
        /*005e*/ 	.short	0x000c


	//----- nvinfo : EIATTR_SW_WAR
	.align		4
.L_53:
        /*0060*/ 	.byte	0x04, 0x36
        /*0062*/ 	.short	(.L_55 - .L_54)
.L_54:
        /*0064*/ 	.word	0x00000008
.L_55:


//--------------------- .nv.info._Z19reduce_shared_blockPKfPfi --------------------------
	.section	.nv.info._Z19reduce_shared_blockPKfPfi,"",@"SHT_CUDA_INFO"
	.sectionflags	@""
	.align	4


	//----- nvinfo : EIATTR_CUDA_API_VERSION
	.align		4
        /*0000*/ 	.byte	0x04, 0x37
        /*0002*/ 	.short	(.L_57 - .L_56)
.L_56:
        /*0004*/ 	.word	0x00000082


	//----- nvinfo : EIATTR_KPARAM_INFO
	.align		4
.L_57:
        /*0008*/ 	.byte	0x04, 0x17
        /*000a*/ 	.short	(.L_59 - .L_58)
.L_58:
        /*000c*/ 	.word	0x00000000
        /*0010*/ 	.short	0x0002
        /*0012*/ 	.short	0x0010
        /*0014*/ 	.byte	0x00, 0xf0, 0x11, 0x00


	//----- nvinfo : EIATTR_KPARAM_INFO
	.align		4
.L_59:
        /*0018*/ 	.byte	0x04, 0x17
        /*001a*/ 	.short	(.L_61 - .L_60)
.L_60:
        /*001c*/ 	.word	0x00000000
        /*0020*/ 	.short	0x0001
        /*0022*/ 	.short	0x0008
        /*0024*/ 	.byte	0x00, 0xf5, 0x21, 0x00


	//----- nvinfo : EIATTR_KPARAM_INFO
	.align		4
.L_61:
        /*0028*/ 	.byte	0x04, 0x17
        /*002a*/ 	.short	(.L_63 - .L_62)
.L_62:
        /*002c*/ 	.word	0x00000000
        /*0030*/ 	.short	0x0000
        /*0032*/ 	.short	0x0000
        /*0034*/ 	.byte	0x00, 0xf5, 0x21, 0x00


	//----- nvinfo : EIATTR_SPARSE_MMA_MASK
	.align		4
.L_63:
        /*0038*/ 	.byte	0x03, 0x50
        /*003a*/ 	.short	0x0000


	//----- nvinfo : EIATTR_MAXREG_COUNT
	.align		4
        /*003c*/ 	.byte	0x03, 0x1b
        /*003e*/ 	.short	0x00ff


	//----- nvinfo : EIATTR_NUM_BARRIERS
	.align		4
        /*0040*/ 	.byte	0x02, 0x4c
        /*0042*/ 	.byte	0x01
	.zero		1


	//----- nvinfo : EIATTR_MERCURY_ISA_VERSION
	.align		4
        /*0044*/ 	.byte	0x03, 0x5f
        /*0046*/ 	.short	0x0101


	//----- nvinfo : EIATTR_VRC_CTA_INIT_COUNT
	.align		4
        /*0048*/ 	.byte	0x02, 0x4a
	.zero		1
	.zero		1


	//----- nvinfo : EIATTR_EXIT_INSTR_OFFSETS
	.align		4
        /*004c*/ 	.byte	0x04, 0x1c
        /*004e*/ 	.short	(.L_65 - .L_64)


	//   ....[0]....
.L_64:
        /*0050*/ 	.word	0x00000210


	//   ....[1]....
        /*0054*/ 	.word	0x00000290


	//----- nvinfo : EIATTR_CBANK_PARAM_SIZE
	.align		4
.L_65:
        /*0058*/ 	.byte	0x03, 0x19
        /*005a*/ 	.short	0x0014


	//----- nvinfo : EIATTR_PARAM_CBANK
	.align		4
        /*005c*/ 	.byte	0x04, 0x0a
        /*005e*/ 	.short	(.L_67 - .L_66)
	.align		4
.L_66:
        /*0060*/ 	.word	index@(.nv.constant0._Z19reduce_shared_blockPKfPfi)
        /*0064*/ 	.short	0x0380
        /*0066*/ 	.short	0x0014


	//----- nvinfo : EIATTR_SW_WAR
	.align		4
.L_67:
        /*0068*/ 	.byte	0x04, 0x36
        /*006a*/ 	.short	(.L_69 - .L_68)
.L_68:
        /*006c*/ 	.word	0x00000008
.L_69:


//--------------------- .nv.info._Z20reduce_global_atomicPKfPfi --------------------------
	.section	.nv.info._Z20reduce_global_atomicPKfPfi,"",@"SHT_CUDA_INFO"
	.sectionflags	@""
	.align	4


	//----- nvinfo : EIATTR_CUDA_API_VERSION
	.align		4
        /*0000*/ 	.byte	0x04, 0x37
        /*0002*/ 	.short	(.L_71 - .L_70)
.L_70:
        /*0004*/ 	.word	0x00000082


	//----- nvinfo : EIATTR_KPARAM_INFO
	.align		4
.L_71:
        /*0008*/ 	.byte	0x04, 0x17
        /*000a*/ 	.short	(.L_73 - .L_72)
.L_72:
        /*000c*/ 	.word	0x00000000
        /*0010*/ 	.short	0x0002
        /*0012*/ 	.short	0x0010
        /*0014*/ 	.byte	0x00, 0xf0, 0x11, 0x00


	//----- nvinfo : EIATTR_KPARAM_INFO
	.align		4
.L_73:
        /*0018*/ 	.byte	0x04, 0x17
        /*001a*/ 	.short	(.L_75 - .L_74)
.L_74:
        /*001c*/ 	.word	0x00000000
        /*0020*/ 	.short	0x0001
        /*0022*/ 	.short	0x0008
        /*0024*/ 	.byte	0x00, 0xf5, 0x21, 0x00


	//----- nvinfo : EIATTR_KPARAM_INFO
	.align		4
.L_75:
        /*0028*/ 	.byte	0x04, 0x17
        /*002a*/ 	.short	(.L_77 - .L_76)
.L_76:
        /*002c*/ 	.word	0x00000000
        /*0030*/ 	.short	0x0000
        /*0032*/ 	.short	0x0000
        /*0034*/ 	.byte	0x00, 0xf5, 0x21, 0x00


	//----- nvinfo : EIATTR_SPARSE_MMA_MASK
	.align		4
.L_77:
        /*0038*/ 	.byte	0x03, 0x50
        /*003a*/ 	.short	0x0000


	//----- nvinfo : EIATTR_MAXREG_COUNT
	.align		4
        /*003c*/ 	.byte	0x03, 0x1b
        /*003e*/ 	.short	0x00ff


	//----- nvinfo : EIATTR_MERCURY_ISA_VERSION
	.align		4
        /*0040*/ 	.byte	0x03, 0x5f
        /*0042*/ 	.short	0x0101


	//----- nvinfo : EIATTR_VRC_CTA_INIT_COUNT
	.align		4
        /*0044*/ 	.byte	0x02, 0x4a
	.zero		1
	.zero		1


	//----- nvinfo : EIATTR_EXIT_INSTR_OFFSETS
	.align		4
        /*0048*/ 	.byte	0x04, 0x1c
        /*004a*/ 	.short	(.L_79 - .L_78)


	//   ....[0]....
.L_78:
        /*004c*/ 	.word	0x00000180


	//----- nvinfo : EIATTR_CRS_STACK_SIZE
	.align		4
.L_79:
        /*0050*/ 	.byte	0x04, 0x1e
        /*0052*/ 	.short	(.L_81 - .L_80)
.L_80:
        /*0054*/ 	.word	0x00000000


	//----- nvinfo : EIATTR_CBANK_PARAM_SIZE
	.align		4
.L_81:
        /*0058*/ 	.byte	0x03, 0x19
        /*005a*/ 	.short	0x0014


	//----- nvinfo : EIATTR_PARAM_CBANK
	.align		4
        /*005c*/ 	.byte	0x04, 0x0a
        /*005e*/ 	.short	(.L_83 - .L_82)
	.align		4
.L_82:
        /*0060*/ 	.word	index@(.nv.constant0._Z20reduce_global_atomicPKfPfi)
        /*0064*/ 	.short	0x0380
        /*0066*/ 	.short	0x0014


	//----- nvinfo : EIATTR_SW_WAR
	.align		4
.L_83:
        /*0068*/ 	.byte	0x04, 0x36
        /*006a*/ 	.short	(.L_85 - .L_84)
.L_84:
        /*006c*/ 	.word	0x00000008
.L_85:


//--------------------- .nv.callgraph             --------------------------
	.section	.nv.callgraph,"",@"SHT_CUDA_CALLGRAPH"
	.align	4
	.sectionentsize	8
	.align		4
        /*0000*/ 	.word	0x00000000
	.align		4
        /*0004*/ 	.word	0xffffffff
	.align		4
        /*0008*/ 	.word	0x00000000
	.align		4
        /*000c*/ 	.word	0xfffffffe
	.align		4
        /*0010*/ 	.word	0x00000000
	.align		4
        /*0014*/ 	.word	0xfffffffd
	.align		4
        /*0018*/ 	.word	0x00000000
	.align		4
        /*001c*/ 	.word	0xfffffffc


//--------------------- .text._Z17merge_pass_sharedPKfPfii --------------------------
	.section	.text._Z17merge_pass_sharedPKfPfii,"ax",@progbits
	.align	128
        .global         _Z17merge_pass_sharedPKfPfii
        .type           _Z17merge_pass_sharedPKfPfii,@function
        .size           _Z17merge_pass_sharedPKfPfii,(.L_x_57 - _Z17merge_pass_sharedPKfPfii)
        .other          _Z17merge_pass_sharedPKfPfii,@"STO_CUDA_ENTRY STV_DEFAULT"
_Z17merge_pass_sharedPKfPfii:
.text._Z17merge_pass_sharedPKfPfii:
[----:B------:R-:W-:Y:S08]  /*0000*/  LDC R1, c[0x0][0x37c] ;  /* 0x0000df00ff017b82 */ /* 0x000ff00000000800 */
[----:B------:R-:W0:Y:S01]  /*0010*/  S2UR UR4, SR_CTAID.X ;  /* 0x00000000000479c3 */ /* 0x000e220000002500 */
[----:B------:R-:W1:Y:S02]  /*0020*/  LDCU.64 UR6, c[0x0][0x390] ;  /* 0x00007200ff0677ac */ /* 0x000e640008000a00 */
[----:B-1----:R-:W-:-:S02]  /*0030*/  IMAD.U32 R3, RZ, RZ, UR7 ;  /* 0x00000007ff037e24 */ /* 0x002fc4000f8e00ff */
[----:B------:R-:W-:Y:S02]  /*0040*/  IMAD.U32 R2, RZ, RZ, UR6 ;  /* 0x00000006ff027e24 */ /* 0x000fe4000f8e00ff */
[----:B0-----:R-:W-:-:S05]  /*0050*/  IMAD R0, R3, UR4, RZ ;  /* 0x0000000403007c24 */ /* 0x001fca000f8e02ff */
[----:B------:R-:W-:-:S04]  /*0060*/  SHF.L.U32 R0, R0, 0x1, RZ ;  /* 0x0000000100007819 */ /* 0x000fc800000006ff */
[----:B------:R-:W-:-:S13]  /*0070*/  ISETP.GE.AND P0, PT, R0, R2, PT ;  /* 0x000000020000720c */ /* 0x000fda0003f06270 */
[----:B------:R-:W-:Y:S05]  /*0080*/  @P0 EXIT ;  /* 0x000000000000094d */ /* 0x000fea0003800000 */
[----:B------:R-:W0:Y:S01]  /*0090*/  S2R R6, SR_TID.X ;  /* 0x0000000000067919 */ /* 0x000e220000002100 */
[----:B------:R-:W-:Y:S01]  /*00a0*/  MOV R12, 0x400 ;  /* 0x00000400000c7802 */ /* 0x000fe20000000f00 */
[----:B------:R-:W-:Y:S01]  /*00b0*/  IMAD.SHL.U32 R13, R3, 0x4, RZ ;  /* 0x00000004030d7824 */ /* 0x000fe200078e00ff */
[----:B------:R-:W1:Y:S01]  /*00c0*/  LDCU.64 UR6, c[0x0][0x358] ;  /* 0x00006b00ff0677ac */ /* 0x000e620008000a00 */
[----:B------:R-:W2:Y:S01]  /*00d0*/  S2R R5, SR_CgaCtaId ;  /* 0x0000000000057919 */ /* 0x000ea20000008800 */
[----:B------:R-:W-:Y:S01]  /*00e0*/  BSSY.RECONVERGENT B0, `(.L_x_0) ;  /* 0x000001c000007945 */ /* 0x000fe20003800200 */
[C---:B0-----:R-:W-:Y:S02]  /*00f0*/  ISETP.GE.AND P1, PT, R6.reuse, R3, PT ;  /* 0x000000030600720c */ /* 0x041fe40003f26270 */
[----:B------:R-:W-:Y:S02]  /*0100*/  ISETP.NE.AND P0, PT, R6, RZ, PT ;  /* 0x000000ff0600720c */ /* 0x000fe40003f05270 */
[----:B--2---:R-:W-:-:S05]  /*0110*/  LEA R12, R5, R12, 0x18 ;  /* 0x0000000c050c7211 */ /* 0x004fca00078ec0ff */
[----:B------:R-:W-:-:S04]  /*0120*/  IMAD.IADD R4, R13, 0x1, R12 ;  /* 0x000000010d047824 */ /* 0x000fc800078e020c */
[----:B-1----:R-:W-:Y:S05]  /*0130*/  @P1 BRA `(.L_x_1) ;  /* 0x0000000000581947 */ /* 0x002fea0003800000 */
[----:B------:R-:W0:Y:S01]  /*0140*/  LDC R16, c[0x0][0x360] ;  /* 0x0000d800ff107b82 */ /* 0x000e220000000800 */
[----:B------:R-:W-:-:S07]  /*0150*/  MOV R5, R6 ;  /* 0x0000000600057202 */ /* 0x000fce0000000f00 */
[----:B------:R-:W1:Y:S02]  /*0160*/  LDC.64 R2, c[0x0][0x390] ;  /* 0x0000e400ff027b82 */ /* 0x000e640000000a00 */
.L_x_2:
[----:B---3--:R-:W-:Y:S01]  /*0170*/  IMAD.IADD R11, R0, 0x1, R5 ;  /* 0x00000001000b7824 */ /* 0x008fe200078e0205 */
[----:B------:R-:W-:Y:S01]  /*0180*/  MOV R10, 0x7f800000 ;  /* 0x7f800000000a7802 */ /* 0x000fe20000000f00 */
[----:B------:R-:W-:Y:S02]  /*0190*/  IMAD.MOV.U32 R14, RZ, RZ, 0x7f800000 ;  /* 0x7f800000ff0e7424 */ /* 0x000fe400078e00ff */
[C---:B-1----:R-:W-:Y:S01]  /*01a0*/  IMAD.IADD R15, R11.reuse, 0x1, R3 ;  /* 0x000000010b0f7824 */ /* 0x042fe200078e0203 */
[----:B------:R-:W-:-:S04]  /*01b0*/  ISETP.GE.AND P1, PT, R11, R2, PT ;  /* 0x000000020b00720c */ /* 0x000fc80003f26270 */
[----:B------:R-:W-:-:S09]  /*01c0*/  ISETP.GE.AND P2, PT, R15, R2, PT ;  /* 0x000000020f00720c */ /* 0x000fd20003f46270 */
[----:B------:R-:W1:Y:S08]  /*01d0*/  @!P1 LDC.64 R8, c[0x0][0x380] ;  /* 0x0000e000ff089b82 */ /* 0x000e700000000a00 */
[----:B------:R-:W2:Y:S01]  /*01e0*/  @!P2 LDC.64 R6, c[0x0][0x380] ;  /* 0x0000e000ff06ab82 */ /* 0x000ea20000000a00 */
[----:B-1----:R-:W-:-:S05]  /*01f0*/  @!P1 IMAD.WIDE R8, R11, 0x4, R8 ;  /* 0x000000040b089825 */ /* 0x002fca00078e0208 */
[----:B------:R-:W3:Y:S01]  /*0200*/  @!P1 LDG.E R10, desc[UR6][R8.64] ;  /* 0x00000006080a9981 */ /* 0x000ee2000c1e1900 */
[----:B--2---:R-:W-:-:S05]  /*0210*/  @!P2 IMAD.WIDE R6, R15, 0x4, R6 ;  /* 0x000000040f06a825 */ /* 0x004fca00078e0206 */
[----:B------:R-:W2:Y:S01]  /*0220*/  @!P2 LDG.E R14, desc[UR6][R6.64] ;  /* 0x00000006060ea981 */ /* 0x000ea2000c1e1900 */
[C---:B------:R-:W-:Y:S01]  /*0230*/  IMAD R11, R5.reuse, 0x4, R12 ;  /* 0x00000004050b7824 */ /* 0x040fe200078e020c */
[----:B------:R-:W-:Y:S01]  /*0240*/  LEA R15, R5, R4, 0x2 ;  /* 0x00000004050f7211 */ /* 0x000fe200078e10ff */
[----:B0-----:R-:W-:-:S05]  /*0250*/  IMAD.IADD R5, R16, 0x1, R5 ;  /* 0x0000000110057824 */ /* 0x001fca00078e0205 */
[----:B------:R-:W-:Y:S01]  /*0260*/  ISETP.GE.AND P1, PT, R5, R3, PT ;  /* 0x000000030500720c */ /* 0x000fe20003f26270 */
[----:B---3--:R3:W-:Y:S04]  /*0270*/  STS [R11], R10 ;  /* 0x0000000a0b007388 */ /* 0x0087e80000000800 */
[----:B--2---:R3:W-:Y:S08]  /*0280*/  STS [R15], R14 ;  /* 0x0000000e0f007388 */ /* 0x0047f00000000800 */
[----:B------:R-:W-:Y:S05]  /*0290*/  @!P1 BRA `(.L_x_2) ;  /* 0xfffffffc00b49947 */ /* 0x000fea000383ffff */
.L_x_1:
[----:B------:R-:W-:Y:S05]  /*02a0*/  BSYNC.RECONVERGENT B0 ;  /* 0x0000000000007941 */ /* 0x000fea0003800200 */
.L_x_0:
[----:B------:R-:W-:Y:S06]  /*02b0*/  BAR.SYNC.DEFER_BLOCKING 0x0 ;  /* 0x0000000000007b1d */ /* 0x000fec0000010000 */
[----:B------:R-:W-:Y:S05]  /*02c0*/  @P0 EXIT ;  /* 0x000000000000094d */ /* 0x000fea0003800000 */
[----:B------:R-:W-:Y:S01]  /*02d0*/  IMAD.MOV R5, RZ, RZ, -R0 ;  /* 0x000000ffff057224 */ /* 0x000fe200078e0a00 */
[----:B------:R-:W-:Y:S01]  /*02e0*/  IADD3 R7, PT, PT, RZ, -R0, -R3 ;  /* 0x80000000ff077210 */ /* 0x000fe20007ffe803 */
[----:B------:R-:W-:Y:S01]  /*02f0*/  BSSY.RECONVERGENT B0, `(.L_x_3) ;  /* 0x000001b000007945 */ /* 0x000fe20003800200 */
[----:B------:R-:W-:Y:S02]  /*0300*/  HFMA2 R8, -RZ, RZ, 0, 0 ;  /* 0x00000000ff087431 */ /* 0x000fe400000001ff */
[----:B---3--:R-:W-:Y:S01]  /*0310*/  IMAD.MOV.U32 R15, RZ, RZ, RZ ;  /* 0x000000ffff0f7224 */ /* 0x008fe200078e00ff */
[-C--:B------:R-:W-:Y:S02]  /*0320*/  VIADDMNMX R6, R5, R2.reuse, RZ, !PT ;  /* 0x0000000205067246 */ /* 0x080fe400078001ff */
[----:B------:R-:W-:Y:S02]  /*0330*/  VIADDMNMX R14, R7, R2, RZ, !PT ;  /* 0x00000002070e7246 */ /* 0x000fe400078001ff */
[----:B------:R-:W-:-:S02]  /*0340*/  VIMNMX R17, PT, PT, R6, R3, PT ;  /* 0x0000000306117248 */ /* 0x000fc40003fe0100 */
[----:B------:R-:W-:-:S04]  /*0350*/  VIMNMX R14, PT, PT, R14, R3, PT ;  /* 0x000000030e0e7248 */ /* 0x000fc80003fe0100 */
[----:B------:R-:W-:-:S04]  /*0360*/  VIMNMX R2, PT, PT, R17, R14, PT ;  /* 0x0000000e11027248 */ /* 0x000fc80003fe0100 */
[----:B------:R-:W-:-:S13]  /*0370*/  ISETP.GE.AND P0, PT, R2, 0x1, PT ;  /* 0x000000010200780c */ /* 0x000fda0003f06270 */
[----:B------:R-:W-:Y:S05]  /*0380*/  @!P0 BRA `(.L_x_4) ;  /* 0x0000000000448947 */ /* 0x000fea0003800000 */
[----:B------:R-:W0:Y:S01]  /*0390*/  LDC.64 R6, c[0x0][0x388] ;  /* 0x0000e200ff067b82 */ /* 0x000e220000000a00 */
[----:B------:R-:W-:Y:S01]  /*03a0*/  IMAD.MOV.U32 R15, RZ, RZ, RZ ;  /* 0x000000ffff0f7224 */ /* 0x000fe200078e00ff */
[----:B------:R-:W-:-:S07]  /*03b0*/  MOV R8, RZ ;  /* 0x000000ff00087202 */ /* 0x000fce0000000f00 */
.L_x_5:
[----:B------:R-:W-:Y:S02]  /*03c0*/  IMAD R5, R8, 0x4, R12 ;  /* 0x0000000408057824 */ /* 0x000fe400078e020c */
[----:B------:R-:W-:Y:S02]  /*03d0*/  IMAD R9, R15, 0x4, R4 ;  /* 0x000000040f097824 */ /* 0x000fe400078e0204 */
[C---:B0-----:R-:W-:Y:S02]  /*03e0*/  IMAD.WIDE R2, R0.reuse, 0x4, R6 ;  /* 0x0000000400027825 */ /* 0x041fe400078e0206 */
[----:B------:R-:W-:Y:S02]  /*03f0*/  LDS R5, [R5] ;  /* 0x0000000005057984 */ /* 0x000fe40000000800 */
[----:B------:R-:W-:Y:S02]  /*0400*/  VIADD R0, R0, 0x1 ;  /* 0x0000000100007836 */ /* 0x000fe40000000000 */
[----:B------:R-:W0:Y:S02]  /*0410*/  LDS R9, [R9] ;  /* 0x0000000009097984 */ /* 0x000e240000000800 */
[----:B0-----:R-:W-:-:S13]  /*0420*/  FSETP.GTU.AND P0, PT, R5, R9, PT ;  /* 0x000000090500720b */ /* 0x001fda0003f0c000 */
[----:B------:R-:W-:Y:S01]  /*0430*/  @!P0 VIADD R8, R8, 0x1 ;  /* 0x0000000108088836 */ /* 0x000fe20000000000 */
[----:B------:R-:W-:Y:S01]  /*0440*/  @P0 IADD3 R15, PT, PT, R15, 0x1, RZ ;  /* 0x000000010f0f0810 */ /* 0x000fe20007ffe0ff */
[----:B------:R1:W-:Y:S03]  /*0450*/  @!P0 STG.E desc[UR6][R2.64], R5 ;  /* 0x0000000502008986 */ /* 0x0003e6000c101906 */
[----:B------:R-:W-:Y:S01]  /*0460*/  ISETP.LT.AND P1, PT, R8, R17, PT ;  /* 0x000000110800720c */ /* 0x000fe20003f21270 */
[----:B------:R1:W-:Y:S01]  /*0470*/  @P0 STG.E desc[UR6][R2.64], R9 ;  /* 0x0000000902000986 */ /* 0x0003e2000c101906 */
[----:B------:R-:W-:-:S13]  /*0480*/  ISETP.GE.AND P0, PT, R15, R14, PT ;  /* 0x0000000e0f00720c */ /* 0x000fda0003f06270 */
[----:B-1----:R-:W-:Y:S05]  /*0490*/  @!P0 BRA P1, `(.L_x_5) ;  /* 0xfffffffc00c88947 */ /* 0x002fea000083ffff */
.L_x_4:
[----:B------:R-:W-:Y:S05]  /*04a0*/  BSYNC.RECONVERGENT B0 ;  /* 0x0000000000007941 */ /* 0x000fea0003800200 */
.L_x_3:
[----:B------:R-:W-:Y:S01]  /*04b0*/  ISETP.GE.AND P0, PT, R8, R17, PT ;  /* 0x000000110800720c */ /* 0x000fe20003f06270 */
[----:B------:R-:W-:-:S12]  /*04c0*/  BSSY.RECONVERGENT B0, `(.L_x_6) ;  /* 0x0000083000007945 */ /* 0x000fd80003800200 */
[----:B------:R-:W-:Y:S05]  /*04d0*/  @P0 BRA `(.L_x_7) ;  /* 0x0000000800040947 */ /* 0x000fea0003800000 */
[----:B------:R-:W-:Y:S01]  /*04e0*/  IADD3 R2, PT, PT, R17, -R8, RZ ;  /* 0x8000000811027210 */ /* 0x000fe20007ffe0ff */
[----:B------:R-:W-:Y:S01]  /*04f0*/  IMAD.IADD R3, R8, 0x1, -R17 ;  /* 0x0000000108037824 */ /* 0x000fe200078e0a11 */
[----:B------:R-:W-:Y:S01]  /*0500*/  BSSY.RECONVERGENT B1, `(.L_x_8) ;  /* 0x0000011000017945 */ /* 0x000fe20003800200 */
[----:B------:R-:W-:Y:S01]  /*0510*/  IMAD.MOV.U32 R6, RZ, RZ, R8 ;  /* 0x000000ffff067224 */ /* 0x000fe200078e0008 */
[----:B------:R-:W-:Y:S02]  /*0520*/  LOP3.LUT P0, R9, R2, 0x3, RZ, 0xc0, !PT ;  /* 0x0000000302097812 */ /* 0x000fe4000780c0ff */
[----:B------:R-:W-:-:S11]  /*0530*/  ISETP.GT.U32.AND P1, PT, R3, -0x4, PT ;  /* 0xfffffffc0300780c */ /* 0x000fd60003f24070 */
[----:B------:R-:W-:Y:S05]  /*0540*/  @!P0 BRA `(.L_x_9) ;  /* 0x0000000000308947 */ /* 0x000fea0003800000 */
[----:B------:R-:W0:Y:S01]  /*0550*/  LDC.64 R4, c[0x0][0x388] ;  /* 0x0000e200ff047b82 */ /* 0x000e220000000a00 */
[----:B------:R-:W-:Y:S01]  /*0560*/  IADD3 R6, PT, PT, R9, R8, RZ ;  /* 0x0000000809067210 */ /* 0x000fe20007ffe0ff */
[----:B------:R-:W-:Y:S02]  /*0570*/  IMAD.MOV R9, RZ, RZ, -R9 ;  /* 0x000000ffff097224 */ /* 0x000fe400078e0a09 */
[----:B------:R-:W-:-:S07]  /*0580*/  IMAD R7, R8, 0x4, R12 ;  /* 0x0000000408077824 */ /* 0x000fce00078e020c */
.L_x_10:
[----:B-1----:R1:W2:Y:S01]  /*0590*/  LDS R11, [R7] ;  /* 0x00000000070b7984 */ /* 0x0022a20000000800 */
[----:B0-----:R-:W-:Y:S01]  /*05a0*/  IMAD.WIDE R2, R0, 0x4, R4 ;  /* 0x0000000400027825 */ /* 0x001fe200078e0204 */
[----:B------:R-:W-:-:S03]  /*05b0*/  IADD3 R9, PT, PT, R9, 0x1, RZ ;  /* 0x0000000109097810 */ /* 0x000fc60007ffe0ff */
[----:B------:R-:W-:Y:S01]  /*05c0*/  VIADD R0, R0, 0x1 ;  /* 0x0000000100007836 */ /* 0x000fe20000000000 */
[----:B------:R-:W-:Y:S01]  /*05d0*/  ISETP.NE.AND P0, PT, R9, RZ, PT ;  /* 0x000000ff0900720c */ /* 0x000fe20003f05270 */
[----:B-1----:R-:W-:Y:S01]  /*05e0*/  VIADD R7, R7, 0x4 ;  /* 0x0000000407077836 */ /* 0x002fe20000000000 */
[----:B--2---:R1:W-:Y:S11]  /*05f0*/  STG.E desc[UR6][R2.64], R11 ;  /* 0x0000000b02007986 */ /* 0x0043f6000c101906 */
[----:B------:R-:W-:Y:S05]  /*0600*/  @P0 BRA `(.L_x_10) ;  /* 0xfffffffc00e00947 */ /* 0x000fea000383ffff */
.L_x_9:
[----:B------:R-:W-:Y:S05]  /*0610*/  BSYNC.RECONVERGENT B1 ;  /* 0x0000000000017941 */ /* 0x000fea0003800200 */
.L_x_8:
[----:B------:R-:W-:Y:S05]  /*0620*/  @P1 BRA `(.L_x_7) ;  /* 0x0000000400b01947 */ /* 0x000fea0003800000 */
[----:B------:R-:W0:Y:S01]  /*0630*/  LDCU.64 UR4, c[0x0][0x388] ;  /* 0x00007100ff0477ac */ /* 0x000e220008000a00 */
[----:B------:R-:W-:Y:S01]  /*0640*/  IADD3 R17, PT, PT, -R17, R6, RZ ;  /* 0x0000000611117210 */ /* 0x000fe20007ffe1ff */
[----:B------:R-:W-:Y:S01]  /*0650*/  IMAD R6, R6, 0x4, R12 ;  /* 0x0000000406067824 */ /* 0x000fe200078e020c */
[----:B------:R-:W-:Y:S02]  /*0660*/  BSSY.RELIABLE B1, `(.L_x_11) ;  /* 0x000005a000017945 */ /* 0x000fe40003800100 */
[----:B------:R-:W-:Y:S01]  /*0670*/  ISETP.GE.AND P0, PT, R17, RZ, PT ;  /* 0x000000ff1100720c */ /* 0x000fe20003f06270 */
[----:B------:R-:W-:Y:S01]  /*0680*/  VIADD R16, R6, 0x8 ;  /* 0x0000000806107836 */ /* 0x000fe20000000000 */
[----:B0-----:R-:W-:-:S04]  /*0690*/  UIADD3 UR4, UP0, UPT, UR4, 0x8, URZ ;  /* 0x0000000804047890 */ /* 0x001fc8000ff1e0ff */
[----:B------:R-:W-:Y:S02]  /*06a0*/  UIADD3.X UR5, UPT, UPT, URZ, UR5, URZ, UP0, !UPT ;  /* 0x00000005ff057290 */ /* 0x000fe400087fe4ff */
[----:B-1----:R-:W-:-:S04]  /*06b0*/  IMAD.U32 R2, RZ, RZ, UR4 ;  /* 0x00000004ff027e24 */ /* 0x002fc8000f8e00ff */
[----:B------:R-:W-:Y:S01]  /*06c0*/  MOV R3, UR5 ;  /* 0x0000000500037c02 */ /* 0x000fe20008000f00 */
[----:B------:R-:W-:Y:S06]  /*06d0*/  @P0 BRA `(.L_x_12) ;  /* 0x0000000400480947 */ /* 0x000fec0003800000 */
[----:B------:R-:W-:Y:S01]  /*06e0*/  IMAD.MOV R4, RZ, RZ, -R17 ;  /* 0x000000ffff047224 */ /* 0x000fe200078e0a11 */
[----:B------:R-:W-:Y:S01]  /*06f0*/  BSSY.RECONVERGENT B2, `(.L_x_13) ;  /* 0x0000031000027945 */ /* 0x000fe20003800200 */
[----:B------:R-:W-:-:S03]  /*0700*/  PLOP3.LUT P0, PT, PT, PT, PT, 0x80, 0x8 ;  /* 0x000000000008781c */ /* 0x000fc60003f0f070 */
[----:B------:R-:W-:-:S13]  /*0710*/  ISETP.GT.AND P1, PT, R4, 0xc, PT ;  /* 0x0000000c0400780c */ /* 0x000fda0003f24270 */
[----:B------:R-:W-:Y:S05]  /*0720*/  @!P1 BRA `(.L_x_14) ;  /* 0x0000000000b49947 */ /* 0x000fea0003800000 */
[----:B------:R-:W-:-:S13]  /*0730*/  PLOP3.LUT P0, PT, PT, PT, PT, 0x8, 0x80 ;  /* 0x000000000080781c */ /* 0x000fda0003f0e170 */
.L_x_15:
[----:B-1----:R-:W0:Y:S01]  /*0740*/  LDS R5, [R16+-0x8] ;  /* 0xfffff80010057984 */ /* 0x002e220000000800 */
[C---:B------:R-:W-:Y:S01]  /*0750*/  IMAD.WIDE R10, R0.reuse, 0x4, R2 ;  /* 0x00000004000a7825 */ /* 0x040fe200078e0202 */
[C---:B------:R-:W-:Y:S02]  /*0760*/  IADD3 R6, PT, PT, R0.reuse, 0x4, RZ ;  /* 0x0000000400067810 */ /* 0x040fe40007ffe0ff */
[----:B------:R-:W1:Y:S01]  /*0770*/  LDS R7, [R16] ;  /* 0x0000000010077984 */ /* 0x000e620000000800 */
[----:B------:R-:W-:Y:S01]  /*0780*/  VIADD R8, R0, 0xc ;  /* 0x0000000c00087836 */ /* 0x000fe20000000000 */
[----:B------:R-:W-:Y:S02]  /*0790*/  IADD3 R17, PT, PT, R17, 0x10, RZ ;  /* 0x0000001011117810 */ /* 0x000fe40007ffe0ff */
[----:B------:R-:W2:Y:S02]  /*07a0*/  LDS R4, [R16+0x4] ;  /* 0x0000040010047984 */ /* 0x000ea40000000800 */
[----:B------:R-:W-:-:S02]  /*07b0*/  ISETP.GE.AND P1, PT, R17, -0xc, PT ;  /* 0xfffffff41100780c */ /* 0x000fc40003f26270 */
[----:B------:R-:W3:Y:S04]  /*07c0*/  LDS R9, [R16+-0x4] ;  /* 0xfffffc0010097984 */ /* 0x000ee80000000800 */
[----:B------:R-:W4:Y:S04]  /*07d0*/  LDS R28, [R16+0x8] ;  /* 0x00000800101c7984 */ /* 0x000f280000000800 */
[----:B------:R-:W5:Y:S04]  /*07e0*/  LDS R22, [R16+0xc] ;  /* 0x00000c0010167984 */ /* 0x000f680000000800 */
        /* <DEDUP_REMOVED lines=9> */
[----:B------:R2:W5:Y:S04]  /*0880*/  LDS R20, [R16+0x34] ;  /* 0x0000340010147984 */ /* 0x0005680000000800 */
[----:B0-----:R0:W-:Y:S04]  /*0890*/  STG.E desc[UR6][R10.64+-0x8], R5 ;  /* 0xfffff8050a007986 */ /* 0x0011e8000c101906 */
[----:B-1----:R1:W-:Y:S01]  /*08a0*/  STG.E desc[UR6][R10.64], R7 ;  /* 0x000000070a007986 */ /* 0x0023e2000c101906 */
[----:B--2---:R-:W-:-:S03]  /*08b0*/  VIADD R16, R16, 0x40 ;  /* 0x0000004010107836 */ /* 0x004fc60000000000 */
[----:B------:R2:W-:Y:S01]  /*08c0*/  STG.E desc[UR6][R10.64+0x4], R4 ;  /* 0x000004040a007986 */ /* 0x0005e2000c101906 */
[----:B0-----:R-:W-:-:S03]  /*08d0*/  VIADD R5, R0, 0x8 ;  /* 0x0000000800057836 */ /* 0x001fc60000000000 */
[----:B---3--:R0:W-:Y:S01]  /*08e0*/  STG.E desc[UR6][R10.64+-0x4], R9 ;  /* 0xfffffc090a007986 */ /* 0x0081e2000c101906 */
[----:B------:R-:W-:Y:S02]  /*08f0*/  VIADD R0, R0, 0x10 ;  /* 0x0000001000007836 */ /* 0x000fe40000000000 */
[----:B-1----:R-:W-:-:S04]  /*0900*/  IMAD.WIDE R6, R6, 0x4, R2 ;  /* 0x0000000406067825 */ /* 0x002fc800078e0202 */
[--C-:B--2---:R-:W-:Y:S01]  /*0910*/  IMAD.WIDE R4, R5, 0x4, R2.reuse ;  /* 0x0000000405047825 */ /* 0x104fe200078e0202 */
[----:B----4-:R1:W-:Y:S03]  /*0920*/  STG.E desc[UR6][R6.64+-0x8], R28 ;  /* 0xfffff81c06007986 */ /* 0x0103e6000c101906 */
[----:B0-----:R-:W-:Y:S01]  /*0930*/  IMAD.WIDE R8, R8, 0x4, R2 ;  /* 0x0000000408087825 */ /* 0x001fe200078e0202 */
[----:B-----5:R1:W-:Y:S04]  /*0940*/  STG.E desc[UR6][R6.64+-0x4], R22 ;  /* 0xfffffc1606007986 */ /* 0x0203e8000c101906 */
[----:B------:R1:W-:Y:S04]  /*0950*/  STG.E desc[UR6][R6.64], R24 ;  /* 0x0000001806007986 */ /* 0x0003e8000c101906 */
        /* <DEDUP_REMOVED lines=8> */
[----:B------:R1:W-:Y:S01]  /*09e0*/  STG.E desc[UR6][R8.64+0x4], R20 ;  /* 0x0000041408007986 */ /* 0x0003e2000c101906 */
[----:B------:R-:W-:Y:S05]  /*09f0*/  @!P1 BRA `(.L_x_15) ;  /* 0xfffffffc00509947 */ /* 0x000fea000383ffff */
.L_x_14:
[----:B------:R-:W-:Y:S05]  /*0a00*/  BSYNC.RECONVERGENT B2 ;  /* 0x0000000000027941 */ /* 0x000fea0003800200 */
.L_x_13:
[----:B-1----:R-:W-:Y:S01]  /*0a10*/  IADD3 R4, PT, PT, -R17, RZ, RZ ;  /* 0x000000ff11047210 */ /* 0x002fe20007ffe1ff */
[----:B------:R-:W-:Y:S03]  /*0a20*/  BSSY.RECONVERGENT B2, `(.L_x_16) ;  /* 0x000001a000027945 */ /* 0x000fe60003800200 */
[----:B------:R-:W-:-:S13]  /*0a30*/  ISETP.GT.AND P1, PT, R4, 0x4, PT ;  /* 0x000000040400780c */ /* 0x000fda0003f24270 */
[----:B------:R-:W-:Y:S05]  /*0a40*/  @!P1 BRA `(.L_x_17) ;  /* 0x00000000005c9947 */ /* 0x000fea0003800000 */
[----:B------:R-:W0:Y:S01]  /*0a50*/  LDS R9, [R16+-0x8] ;  /* 0xfffff80010097984 */ /* 0x000e220000000800 */
[C---:B------:R-:W-:Y:S01]  /*0a60*/  VIADD R7, R0.reuse, 0x4 ;  /* 0x0000000400077836 */ /* 0x040fe20000000000 */
[----:B------:R-:W-:Y:S01]  /*0a70*/  PLOP3.LUT P0, PT, PT, PT, PT, 0x8, 0x80 ;  /* 0x000000000080781c */ /* 0x000fe20003f0e170 */
[C-C-:B------:R-:W-:Y:S01]  /*0a80*/  IMAD.WIDE R4, R0.reuse, 0x4, R2.reuse ;  /* 0x0000000400047825 */ /* 0x140fe200078e0202 */
[----:B------:R-:W1:Y:S01]  /*0a90*/  LDS R11, [R16+-0x4] ;  /* 0xfffffc00100b7984 */ /* 0x000e620000000800 */
[----:B------:R-:W-:Y:S02]  /*0aa0*/  IADD3 R0, PT, PT, R0, 0x8, RZ ;  /* 0x0000000800007810 */ /* 0x000fe40007ffe0ff */
[----:B------:R-:W-:Y:S01]  /*0ab0*/  IMAD.WIDE R6, R7, 0x4, R2 ;  /* 0x0000000407067825 */ /* 0x000fe200078e0202 */
[----:B------:R-:W2:Y:S03]  /*0ac0*/  LDS R19, [R16] ;  /* 0x0000000010137984 */ /* 0x000ea60000000800 */
[----:B------:R-:W-:Y:S01]  /*0ad0*/  VIADD R17, R17, 0x8 ;  /* 0x0000000811117836 */ /* 0x000fe20000000000 */
[----:B------:R-:W3:Y:S04]  /*0ae0*/  LDS R21, [R16+0x4] ;  /* 0x0000040010157984 */ /* 0x000ee80000000800 */
[----:B------:R-:W4:Y:S04]  /*0af0*/  LDS R23, [R16+0x8] ;  /* 0x0000080010177984 */ /* 0x000f280000000800 */
[----:B------:R-:W5:Y:S04]  /*0b00*/  LDS R25, [R16+0xc] ;  /* 0x00000c0010197984 */ /* 0x000f680000000800 */
[----:B------:R-:W5:Y:S04]  /*0b10*/  LDS R27, [R16+0x10] ;  /* 0x00001000101b7984 */ /* 0x000f680000000800 */
[----:B------:R0:W5:Y:S02]  /*0b20*/  LDS R29, [R16+0x14] ;  /* 0x00001400101d7984 */ /* 0x0001640000000800 */
[----:B0-----:R-:W-:-:S02]  /*0b30*/  VIADD R16, R16, 0x20 ;  /* 0x0000002010107836 */ /* 0x001fc40000000000 */
[----:B------:R0:W-:Y:S04]  /*0b40*/  STG.E desc[UR6][R4.64+-0x8], R9 ;  /* 0xfffff80904007986 */ /* 0x0001e8000c101906 */
[----:B-1----:R0:W-:Y:S04]  /*0b50*/  STG.E desc[UR6][R4.64+-0x4], R11 ;  /* 0xfffffc0b04007986 */ /* 0x0021e8000c101906 */
[----:B--2---:R0:W-:Y:S04]  /*0b60*/  STG.E desc[UR6][R4.64], R19 ;  /* 0x0000001304007986 */ /* 0x0041e8000c101906 */
[----:B---3--:R0:W-:Y:S04]  /*0b70*/  STG.E desc[UR6][R4.64+0x4], R21 ;  /* 0x0000041504007986 */ /* 0x0081e8000c101906 */
[----:B----4-:R0:W-:Y:S04]  /*0b80*/  STG.E desc[UR6][R6.64+-0x8], R23 ;  /* 0xfffff81706007986 */ /* 0x0101e8000c101906 */
[----:B-----5:R0:W-:Y:S04]  /*0b90*/  STG.E desc[UR6][R6.64+-0x4], R25 ;  /* 0xfffffc1906007986 */ /* 0x0201e8000c101906 */
[----:B------:R0:W-:Y:S04]  /*0ba0*/  STG.E desc[UR6][R6.64], R27 ;  /* 0x0000001b06007986 */ /* 0x0001e8000c101906 */
[----:B------:R0:W-:Y:S02]  /*0bb0*/  STG.E desc[UR6][R6.64+0x4], R29 ;  /* 0x0000041d06007986 */ /* 0x0001e4000c101906 */
.L_x_17:
[----:B------:R-:W-:Y:S05]  /*0bc0*/  BSYNC.RECONVERGENT B2 ;  /* 0x0000000000027941 */ /* 0x000fea0003800200 */
.L_x_16:
[----:B------:R-:W-:-:S13]  /*0bd0*/  ISETP.EQ.AND P1, PT, R17, RZ, PT ;  /* 0x000000ff1100720c */ /* 0x000fda0003f22270 */
[----:B------:R-:W-:Y:S05]  /*0be0*/  @!P0 BREAK.RELIABLE P1, B1 ;  /* 0x0000000000018942 */ /* 0x000fea0000800100 */
[----:B------:R-:W-:Y:S05]  /*0bf0*/  @!P0 BRA P1, `(.L_x_7) ;  /* 0x00000000003c8947 */ /* 0x000fea0000800000 */
.L_x_12:
[----:B------:R-:W-:Y:S05]  /*0c00*/  BSYNC.RELIABLE B1 ;  /* 0x0000000000017941 */ /* 0x000fea0003800100 */
.L_x_11:
[----:B0--3--:R-:W0:Y:S01]  /*0c10*/  LDS R7, [R16+-0x8] ;  /* 0xfffff80010077984 */ /* 0x009e220000000800 */
[C---:B------:R-:W-:Y:S01]  /*0c20*/  IMAD.WIDE R4, R0.reuse, 0x4, R2 ;  /* 0x0000000400047825 */ /* 0x040fe200078e0202 */
[----:B------:R-:W-:Y:S02]  /*0c30*/  IADD3 R0, PT, PT, R0, 0x4, RZ ;  /* 0x0000000400007810 */ /* 0x000fe40007ffe0ff */
[----:B------:R-:W1:Y:S01]  /*0c40*/  LDS R9, [R16+-0x4] ;  /* 0xfffffc0010097984 */ /* 0x000e620000000800 */
[----:B------:R-:W-:-:S03]  /*0c50*/  VIADD R17, R17, 0x4 ;  /* 0x0000000411117836 */ /* 0x000fc60000000000 */
[----:B------:R-:W2:Y:S02]  /*0c60*/  LDS R11, [R16] ;  /* 0x00000000100b7984 */ /* 0x000ea40000000800 */
[----:B------:R-:W-:Y:S02]  /*0c70*/  ISETP.NE.AND P0, PT, R17, RZ, PT ;  /* 0x000000ff1100720c */ /* 0x000fe40003f05270 */
[----:B------:R3:W4:Y:S02]  /*0c80*/  LDS R19, [R16+0x4] ;  /* 0x0000040010137984 */ /* 0x0007240000000800 */
[----:B---3--:R-:W-:Y:S02]  /*0c90*/  VIADD R16, R16, 0x10 ;  /* 0x0000001010107836 */ /* 0x008fe40000000000 */
[----:B0-----:R3:W-:Y:S04]  /*0ca0*/  STG.E desc[UR6][R4.64+-0x8], R7 ;  /* 0xfffff80704007986 */ /* 0x0017e8000c101906 */
[----:B-1----:R3:W-:Y:S04]  /*0cb0*/  STG.E desc[UR6][R4.64+-0x4], R9 ;  /* 0xfffffc0904007986 */ /* 0x0027e8000c101906 */
[----:B--2---:R3:W-:Y:S04]  /*0cc0*/  STG.E desc[UR6][R4.64], R11 ;  /* 0x0000000b04007986 */ /* 0x0047e8000c101906 */
[----:B----4-:R3:W-:Y:S01]  /*0cd0*/  STG.E desc[UR6][R4.64+0x4], R19 ;  /* 0x0000041304007986 */ /* 0x0107e2000c101906 */
[----:B------:R-:W-:Y:S05]  /*0ce0*/  @P0 BRA `(.L_x_11) ;  /* 0xfffffffc00c80947 */ /* 0x000fea000383ffff */
.L_x_7:
[----:B------:R-:W-:Y:S05]  /*0cf0*/  BSYNC.RECONVERGENT B0 ;  /* 0x0000000000007941 */ /* 0x000fea0003800200 */
.L_x_6:
[----:B------:R-:W-:Y:S05]  /*0d00*/  WARPSYNC.ALL ;  /* 0x0000000000007948 */ /* 0x000fea0003800000 */
[----:B------:R-:W-:-:S13]  /*0d10*/  ISETP.GE.AND P0, PT, R15, R14, PT ;  /* 0x0000000e0f00720c */ /* 0x000fda0003f06270 */
[----:B------:R-:W-:Y:S05]  /*0d20*/  @P0 EXIT ;  /* 0x000000000000094d */ /* 0x000fea0003800000 */
[C---:B-1----:R-:W-:Y:S01]  /*0d30*/  IMAD.IADD R2, R14.reuse, 0x1, -R15 ;  /* 0x000000010e027824 */ /* 0x042fe200078e0a0f */
[----:B------:R-:W-:Y:S01]  /*0d40*/  IADD3 R3, PT, PT, -R14, R15, RZ ;  /* 0x0000000f0e037210 */ /* 0x000fe20007ffe1ff */
[----:B------:R-:W-:Y:S03]  /*0d50*/  BSSY.RECONVERGENT B0, `(.L_x_18) ;  /* 0x0000011000007945 */ /* 0x000fe60003800200 */
[----:B0--3--:R-:W-:Y:S02]  /*0d60*/  LOP3.LUT P0, R4, R2, 0x3, RZ, 0xc0, !PT ;  /* 0x0000000302047812 */ /* 0x009fe4000780c0ff */
[----:B------:R-:W-:-:S11]  /*0d70*/  ISETP.GT.U32.AND P1, PT, R3, -0x4, PT ;  /* 0xfffffffc0300780c */ /* 0x000fd60003f24070 */
[----:B------:R-:W-:Y:S05]  /*0d80*/  @!P0 BRA `(.L_x_19) ;  /* 0x0000000000348947 */ /* 0x000fea0003800000 */
[----:B------:R-:W0:Y:S01]  /*0d90*/  LDC.64 R2, c[0x0][0x388] ;  /* 0x0000e200ff027b82 */ /* 0x000e220000000a00 */
[----:B------:R-:W-:Y:S01]  /*0da0*/  IMAD R5, R15, 0x4, R13 ;  /* 0x000000040f057824 */ /* 0x000fe200078e020d */
[C---:B------:R-:W-:Y:S01]  /*0db0*/  IADD3 R7, PT, PT, -R4.reuse, RZ, RZ ;  /* 0x000000ff04077210 */ /* 0x040fe20007ffe1ff */
[----:B------:R-:W-:Y:S02]  /*0dc0*/  IMAD.IADD R15, R4, 0x1, R15 ;  /* 0x00000001040f7824 */ /* 0x000fe400078e020f */
[----:B------:R-:W-:-:S07]  /*0dd0*/  IMAD.IADD R6, R12, 0x1, R5 ;  /* 0x000000010c067824 */ /* 0x000fce00078e0205 */
.L_x_20:
[----:B-1----:R1:W2:Y:S01]  /*0de0*/  LDS R9, [R6] ;  /* 0x0000000006097984 */ /* 0x0022a20000000800 */
[C---:B0-----:R-:W-:Y:S01]  /*0df0*/  IMAD.WIDE R4, R0.reuse, 0x4, R2 ;  /* 0x0000000400047825 */ /* 0x041fe200078e0202 */
[----:B------:R-:W-:-:S03]  /*0e00*/  IADD3 R0, PT, PT, R0, 0x1, RZ ;  /* 0x0000000100007810 */ /* 0x000fc60007ffe0ff */
[----:B------:R-:W-:Y:S02]  /*0e10*/  VIADD R7, R7, 0x1 ;  /* 0x0000000107077836 */ /* 0x000fe40000000000 */
[----:B-1----:R-:W-:-:S03]  /*0e20*/  VIADD R6, R6, 0x4 ;  /* 0x0000000406067836 */ /* 0x002fc60000000000 */
[----:B------:R-:W-:Y:S01]  /*0e30*/  ISETP.NE.AND P0, PT, R7, RZ, PT ;  /* 0x000000ff0700720c */ /* 0x000fe20003f05270 */
[----:B--2---:R1:W-:-:S12]  /*0e40*/  STG.E desc[UR6][R4.64], R9 ;  /* 0x0000000904007986 */ /* 0x0043d8000c101906 */
[----:B------:R-:W-:Y:S05]  /*0e50*/  @P0 BRA `(.L_x_20) ;  /* 0xfffffffc00e00947 */ /* 0x000fea000383ffff */
.L_x_19:
[----:B------:R-:W-:Y:S05]  /*0e60*/  BSYNC.RECONVERGENT B0 ;  /* 0x0000000000007941 */ /* 0x000fea0003800200 */
.L_x_18:
[----:B------:R-:W-:Y:S05]  /*0e70*/  @P1 EXIT ;  /* 0x000000000000194d */ /* 0x000fea0003800000 */
[----:B------:R-:W0:Y:S01]  /*0e80*/  LDCU.64 UR4, c[0x0][0x388] ;  /* 0x00007100ff0477ac */ /* 0x000e220008000a00 */
[C---:B------:R-:W-:Y:S01]  /*0e90*/  IMAD.IADD R14, R15.reuse, 0x1, -R14 ;  /* 0x000000010f0e7824 */ /* 0x040fe200078e0a0e */
[----:B------:R-:W-:Y:S01]  /*0ea0*/  LEA R13, R15, R13, 0x2 ;  /* 0x0000000d0f0d7211 */ /* 0x000fe200078e10ff */
[----:B------:R-:W-:Y:S03]  /*0eb0*/  BSSY.RECONVERGENT B0, `(.L_x_21) ;  /* 0x0000059000007945 */ /* 0x000fe60003800200 */
[----:B------:R-:W-:Y:S02]  /*0ec0*/  ISETP.GE.AND P0, PT, R14, RZ, PT ;  /* 0x000000ff0e00720c */ /* 0x000fe40003f06270 */
[----:B------:R-:W-:Y:S01]  /*0ed0*/  IADD3 R12, PT, PT, R13, 0x8, R12 ;  /* 0x000000080d0c7810 */ /* 0x000fe20007ffe00c */
[----:B0-----:R-:W-:-:S04]  /*0ee0*/  UIADD3 UR4, UP0, UPT, UR4, 0x8, URZ ;  /* 0x0000000804047890 */ /* 0x001fc8000ff1e0ff */
[----:B------:R-:W-:Y:S02]  /*0ef0*/  UIADD3.X UR5, UPT, UPT, URZ, UR5, URZ, UP0, !UPT ;  /* 0x00000005ff057290 */ /* 0x000fe400087fe4ff */
[----:B------:R-:W-:-:S04]  /*0f00*/  IMAD.U32 R2, RZ, RZ, UR4 ;  /* 0x00000004ff027e24 */ /* 0x000fc8000f8e00ff */
[----:B------:R-:W-:Y:S01]  /*0f10*/  IMAD.U32 R3, RZ, RZ, UR5 ;  /* 0x00000005ff037e24 */ /* 0x000fe2000f8e00ff */
[----:B------:R-:W-:Y:S06]  /*0f20*/  @P0 BRA `(.L_x_22) ;  /* 0x0000000400440947 */ /* 0x000fec0003800000 */
[----:B-1----:R-:W-:Y:S01]  /*0f30*/  IADD3 R4, PT, PT, -R14, RZ, RZ ;  /* 0x000000ff0e047210 */ /* 0x002fe20007ffe1ff */
[----:B------:R-:W-:Y:S01]  /*0f40*/  BSSY.RECONVERGENT B1, `(.L_x_23) ;  /* 0x0000031000017945 */ /* 0x000fe20003800200 */
[----:B------:R-:W-:Y:S02]  /*0f50*/  PLOP3.LUT P0, PT, PT, PT, PT, 0x80, 0x8 ;  /* 0x000000000008781c */ /* 0x000fe40003f0f070 */
[----:B------:R-:W-:-:S13]  /*0f60*/  ISETP.GT.AND P1, PT, R4, 0xc, PT ;  /* 0x0000000c0400780c */ /* 0x000fda0003f24270 */
[----:B------:R-:W-:Y:S05]  /*0f70*/  @!P1 BRA `(.L_x_24) ;  /* 0x0000000000b49947 */ /* 0x000fea0003800000 */
[----:B------:R-:W-:-:S13]  /*0f80*/  PLOP3.LUT P0, PT, PT, PT, PT, 0x8, 0x80 ;  /* 0x000000000080781c */ /* 0x000fda0003f0e170 */
.L_x_25:
[----:B-1----:R-:W0:Y:S01]  /*0f90*/  LDS R29, [R12+-0x8] ;  /* 0xfffff8000c1d7984 */ /* 0x002e220000000800 */
[C-C-:B------:R-:W-:Y:S01]  /*0fa0*/  IMAD.WIDE R6, R0.reuse, 0x4, R2.reuse ;  /* 0x0000000400067825 */ /* 0x140fe200078e0202 */
[C---:B------:R-:W-:Y:S02]  /*0fb0*/  IADD3 R9, PT, PT, R0.reuse, 0x8, RZ ;  /* 0x0000000800097810 */ /* 0x040fe40007ffe0ff */
[----:B------:R-:W1:Y:S01]  /*0fc0*/  LDS R18, [R12+-0x4] ;  /* 0xfffffc000c127984 */ /* 0x000e620000000800 */
[----:B------:R-:W-:Y:S01]  /*0fd0*/  VIADD R5, R0, 0x4 ;  /* 0x0000000400057836 */ /* 0x000fe20000000000 */
[----:B------:R-:W-:Y:S01]  /*0fe0*/  IADD3 R14, PT, PT, R14, 0x10, RZ ;  /* 0x000000100e0e7810 */ /* 0x000fe20007ffe0ff */
[----:B------:R-:W-:Y:S01]  /*0ff0*/  VIADD R28, R0, 0xc ;  /* 0x0000000c001c7836 */ /* 0x000fe20000000000 */
[----:B------:R-:W2:Y:S01]  /*1000*/  LDS R20, [R12] ;  /* 0x000000000c147984 */ /* 0x000ea20000000800 */
[----:B------:R-:W-:Y:S01]  /*1010*/  IMAD.WIDE R4, R5, 0x4, R2 ;  /* 0x0000000405047825 */ /* 0x000fe200078e0202 */
[----:B------:R-:W-:-:S02]  /*1020*/  ISETP.GE.AND P1, PT, R14, -0xc, PT ;  /* 0xfffffff40e00780c */ /* 0x000fc40003f26270 */
[----:B------:R-:W3:Y:S01]  /*1030*/  LDS R22, [R12+0x4] ;  /* 0x000004000c167984 */ /* 0x000ee20000000800 */
[----:B------:R-:W-:-:S03]  /*1040*/  IMAD.WIDE R8, R9, 0x4, R2 ;  /* 0x0000000409087825 */ /* 0x000fc600078e0202 */
[----:B------:R-:W4:Y:S01]  /*1050*/  LDS R24, [R12+0x8] ;  /* 0x000008000c187984 */ /* 0x000f220000000800 */
[----:B------:R-:W-:-:S03]  /*1060*/  VIADD R0, R0, 0x10 ;  /* 0x0000001000007836 */ /* 0x000fc60000000000 */
        /* <DEDUP_REMOVED lines=13> */
[----:B--2---:R-:W-:-:S03]  /*1140*/  IADD3 R12, PT, PT, R12, 0x40, RZ ;  /* 0x000000400c0c7810 */ /* 0x004fc60007ffe0ff */
[----:B------:R1:W-:Y:S01]  /*1150*/  STG.E desc[UR6][R6.64], R20 ;  /* 0x0000001406007986 */ /* 0x0003e2000c101906 */
[----:B0-----:R-:W-:-:S03]  /*1160*/  IMAD.WIDE R28, R28, 0x4, R2 ;  /* 0x000000041c1c7825 */ /* 0x001fc600078e0202 */
[----:B---3--:R1:W-:Y:S04]  /*1170*/  STG.E desc[UR6][R6.64+0x4], R22 ;  /* 0x0000041606007986 */ /* 0x0083e8000c101906 */
[----:B----4-:R1:W-:Y:S04]  /*1180*/  STG.E desc[UR6][R4.64+-0x8], R24 ;  /* 0xfffff81804007986 */ /* 0x0103e8000c101906 */
        /* <DEDUP_REMOVED lines=12> */
.L_x_24:
[----:B------:R-:W-:Y:S05]  /*1250*/  BSYNC.RECONVERGENT B1 ;  /* 0x0000000000017941 */ /* 0x000fea0003800200 */
.L_x_23:
[----:B-1----:R-:W-:Y:S01]  /*1260*/  IMAD.MOV R4, RZ, RZ, -R14 ;  /* 0x000000ffff047224 */ /* 0x002fe200078e0a0e */
[----:B------:R-:W-:Y:S04]  /*1270*/  BSSY.RECONVERGENT B1, `(.L_x_26) ;  /* 0x000001a000017945 */ /* 0x000fe80003800200 */
[----:B------:R-:W-:-:S13]  /*1280*/  ISETP.GT.AND P1, PT, R4, 0x4, PT ;  /* 0x000000040400780c */ /* 0x000fda0003f24270 */
[----:B------:R-:W-:Y:S05]  /*1290*/  @!P1 BRA `(.L_x_27) ;  /* 0x00000000005c9947 */ /* 0x000fea0003800000 */
[----:B------:R-:W0:Y:S01]  /*12a0*/  LDS R9, [R12+-0x8] ;  /* 0xfffff8000c097984 */ /* 0x000e220000000800 */
[C---:B------:R-:W-:Y:S01]  /*12b0*/  IADD3 R7, PT, PT, R0.reuse, 0x4, RZ ;  /* 0x0000000400077810 */ /* 0x040fe20007ffe0ff */
[C-C-:B------:R-:W-:Y:S01]  /*12c0*/  IMAD.WIDE R4, R0.reuse, 0x4, R2.reuse ;  /* 0x0000000400047825 */ /* 0x140fe200078e0202 */
[----:B------:R-:W-:Y:S01]  /*12d0*/  PLOP3.LUT P0, PT, PT, PT, PT, 0x8, 0x80 ;  /* 0x000000000080781c */ /* 0x000fe20003f0e170 */
[----:B------:R-:W1:Y:S01]  /*12e0*/  LDS R11, [R12+-0x4] ;  /* 0xfffffc000c0b7984 */ /* 0x000e620000000800 */
[----:B------:R-:W-:Y:S01]  /*12f0*/  IADD3 R0, PT, PT, R0, 0x8, RZ ;  /* 0x0000000800007810 */ /* 0x000fe20007ffe0ff */
[----:B------:R-:W-:Y:S02]  /*1300*/  IMAD.WIDE R6, R7, 0x4, R2 ;  /* 0x0000000407067825 */ /* 0x000fe400078e0202 */
[----:B------:R-:W2:Y:S02]  /*1310*/  LDS R13, [R12] ;  /* 0x000000000c0d7984 */ /* 0x000ea40000000800 */
[----:B------:R-:W-:-:S02]  /*1320*/  VIADD R14, R14, 0x8 ;  /* 0x000000080e0e7836 */ /* 0x000fc40000000000 */
        /* <DEDUP_REMOVED lines=14> */
.L_x_27:
[----:B------:R-:W-:Y:S05]  /*1410*/  BSYNC.RECONVERGENT B1 ;  /* 0x0000000000017941 */ /* 0x000fea0003800200 */
.L_x_26:
[----:B------:R-:W-:-:S13]  /*1420*/  ISETP.NE.OR P0, PT, R14, RZ, P0 ;  /* 0x000000ff0e00720c */ /* 0x000fda0000705670 */
[----:B------:R-:W-:Y:S05]  /*1430*/  @!P0 EXIT ;  /* 0x000000000000894d */ /* 0x000fea0003800000 */
.L_x_22:
[----:B------:R-:W-:Y:S05]  /*1440*/  BSYNC.RECONVERGENT B0 ;  /* 0x0000000000007941 */ /* 0x000fea0003800200 */
.L_x_21:
[----:B0--3--:R-:W0:Y:S01]  /*1450*/  LDS R7, [R12+-0x8] ;  /* 0xfffff8000c077984 */ /* 0x009e220000000800 */
[----:B-1----:R-:W-:Y:S01]  /*1460*/  IMAD.WIDE R4, R0, 0x4, R2 ;  /* 0x0000000400047825 */ /* 0x002fe200078e0202 */
[----:B------:R-:W-:Y:S02]  /*1470*/  IADD3 R14, PT, PT, R14, 0x4, RZ ;  /* 0x000000040e0e7810 */ /* 0x000fe40007ffe0ff */
[----:B------:R-:W1:Y:S01]  /*1480*/  LDS R9, [R12+-0x4] ;  /* 0xfffffc000c097984 */ /* 0x000e620000000800 */
[----:B------:R-:W-:Y:S01]  /*1490*/  VIADD R0, R0, 0x4 ;  /* 0x0000000400007836 */ /* 0x000fe20000000000 */
[----:B------:R-:W-:Y:S02]  /*14a0*/  ISETP.NE.AND P0, PT, R14, RZ, PT ;  /* 0x000000ff0e00720c */ /* 0x000fe40003f05270 */
[----:B------:R-:W2:Y:S04]  /*14b0*/  LDS R11, [R12] ;  /* 0x000000000c0b7984 */ /* 0x000ea80000000800 */
[----:B------:R3:W4:Y:S02]  /*14c0*/  LDS R13, [R12+0x4] ;  /* 0x000004000c0d7984 */ /* 0x0007240000000800 */
[----:B---3--:R-:W-:-:S02]  /*14d0*/  IADD3 R12, PT, PT, R12, 0x10, RZ ;  /* 0x000000100c0c7810 */ /* 0x008fc40007ffe0ff */
[----:B0-----:R3:W-:Y:S04]  /*14e0*/  STG.E desc[UR6][R4.64+-0x8], R7 ;  /* 0xfffff80704007986 */ /* 0x0017e8000c101906 */
[----:B-1----:R3:W-:Y:S04]  /*14f0*/  STG.E desc[UR6][R4.64+-0x4], R9 ;  /* 0xfffffc0904007986 */ /* 0x0027e8000c101906 */
[----:B--2---:R3:W-:Y:S04]  /*1500*/  STG.E desc[UR6][R4.64], R11 ;  /* 0x0000000b04007986 */ /* 0x0047e8000c101906 */
[----:B----4-:R3:W-:Y:S01]  /*1510*/  STG.E desc[UR6][R4.64+0x4], R13 ;  /* 0x0000040d04007986 */ /* 0x0107e2000c101906 */
[----:B------:R-:W-:Y:S05]  /*1520*/  @P0 BRA `(.L_x_21) ;  /* 0xfffffffc00c80947 */ /* 0x000fea000383ffff */
[----:B------:R-:W-:Y:S05]  /*1530*/  EXIT ;  /* 0x000000000000794d */ /* 0x000fea0003800000 */
.L_x_28:
[----:B------:R-:W-:-:S00]  /*1540*/  BRA `(.L_x_28) ;  /* 0xfffffffc00fc7947 */ /* 0x000fc0000383ffff */
[----:B------:R-:W-:-:S00]  /*1550*/  NOP ;  /* 0x0000000000007918 */ /* 0x000fc00000000000 */
        /* <DEDUP_REMOVED lines=10> */
.L_x_57:


//--------------------- .text._Z33tile_sort_local_then_merge_sharedPfi --------------------------
	.section	.text._Z33tile_sort_local_then_merge_sharedPfi,"ax",@progbits
	.align	128
        .global         _Z33tile_sort_local_then_merge_sharedPfi
        .type           _Z33tile_sort_local_then_merge_sharedPfi,@function
        .size           _Z33tile_sort_local_then_merge_sharedPfi,(.L_x_58 - _Z33tile_sort_local_then_merge_sharedPfi)
        .other          _Z33tile_sort_local_then_merge_sharedPfi,@"STO_CUDA_ENTRY STV_DEFAULT"
_Z33tile_sort_local_then_merge_sharedPfi:
.text._Z33tile_sort_local_then_merge_sharedPfi:
[----:B------:R-:W-:Y:S01]  /*0000*/  LDC R1, c[0x0][0x37c] ;  /* 0x0000df00ff017b82 */ /* 0x000fe20000000800 */
[----:B------:R-:W0:Y:S07]  /*0010*/  S2R R0, SR_TID.X ;  /* 0x0000000000007919 */ /* 0x000e2e0000002100 */
[----:B------:R-:W1:Y:S01]  /*0020*/  S2UR UR6, SR_CTAID.X ;  /* 0x00000000000679c3 */ /* 0x000e620000002500 */
[----:B------:R-:W2:Y:S01]  /*0030*/  LDCU UR4, c[0x0][0x388] ;  /* 0x00007100ff0477ac */ /* 0x000ea20008000800 */
[----:B------:R-:W-:-:S02]  /*0040*/  IMAD.MOV.U32 R8, RZ, RZ, 0x7f800000 ;  /* 0x7f800000ff087424 */ /* 0x000fc400078e00ff */
[----:B------:R-:W-:Y:S01]  /*0050*/  IMAD.MOV.U32 R9, RZ, RZ, 0x7f800000 ;  /* 0x7f800000ff097424 */ /* 0x000fe200078e00ff */
[----:B------:R-:W3:Y:S03]  /*0060*/  LDCU.64 UR14, c[0x0][0x358] ;  /* 0x00006b00ff0e77ac */ /* 0x000ee60008000a00 */
[----:B------:R-:W4:Y:S01]  /*0070*/  LDC.64 R2, c[0x0][0x380] ;  /* 0x0000e000ff027b82 */ /* 0x000f220000000a00 */
[----:B-1----:R-:W-:-:S06]  /*0080*/  USHF.L.U32 UR6, UR6, 0xa, URZ ;  /* 0x0000000a06067899 */ /* 0x002fcc00080006ff */
[----:B0-----:R-:W-:-:S04]  /*0090*/  LEA R7, R0, UR6, 0x3 ;  /* 0x0000000600077c11 */ /* 0x001fc8000f8e18ff */
[C---:B--2---:R-:W-:Y:S01]  /*00a0*/  ISETP.GE.AND P0, PT, R7.reuse, UR4, PT ;  /* 0x0000000407007c0c */ /* 0x044fe2000bf06270 */
[C---:B------:R-:W-:Y:S02]  /*00b0*/  VIADD R4, R7.reuse, 0x1 ;  /* 0x0000000107047836 */ /* 0x040fe40000000000 */
[----:B----4-:R-:W-:-:S03]  /*00c0*/  IMAD.WIDE R2, R7, 0x4, R2 ;  /* 0x0000000407027825 */ /* 0x010fc600078e0202 */
[----:B------:R-:W-:Y:S01]  /*00d0*/  ISETP.GE.AND P1, PT, R4, UR4, PT ;  /* 0x0000000404007c0c */ /* 0x000fe2000bf26270 */
[----:B------:R-:W-:-:S05]  /*00e0*/  VIADD R4, R7, 0x2 ;  /* 0x0000000207047836 */ /* 0x000fca0000000000 */
[----:B------:R-:W-:Y:S01]  /*00f0*/  ISETP.GE.AND P2, PT, R4, UR4, PT ;  /* 0x0000000404007c0c */ /* 0x000fe2000bf46270 */
[----:B------:R-:W-:Y:S01]  /*0100*/  VIADD R4, R7, 0x3 ;  /* 0x0000000307047836 */ /* 0x000fe20000000000 */
[----:B---3--:R-:W2:Y:S01]  /*0110*/  @!P0 LDG.E R8, desc[UR14][R2.64] ;  /* 0x0000000e02088981 */ /* 0x008ea2000c1e1900 */
[----:B------:R-:W-:-:S04]  /*0120*/  IMAD.MOV.U32 R10, RZ, RZ, 0x7f800000 ;  /* 0x7f800000ff0a7424 */ /* 0x000fc800078e00ff */
[----:B------:R-:W2:Y:S01]  /*0130*/  @!P1 LDG.E R9, desc[UR14][R2.64+0x4] ;  /* 0x0000040e02099981 */ /* 0x000ea2000c1e1900 */
[----:B------:R-:W-:Y:S01]  /*0140*/  ISETP.GE.AND P0, PT, R4, UR4, PT ;  /* 0x0000000404007c0c */ /* 0x000fe2000bf06270 */
[----:B------:R-:W-:-:S04]  /*0150*/  VIADD R4, R7, 0x4 ;  /* 0x0000000407047836 */ /* 0x000fc80000000000 */
[----:B------:R-:W3:Y:S01]  /*0160*/  @!P2 LDG.E R10, desc[UR14][R2.64+0x8] ;  /* 0x0000080e020aa981 */ /* 0x000ee2000c1e1900 */
[----:B------:R-:W-:Y:S01]  /*0170*/  IMAD.MOV.U32 R11, RZ, RZ, 0x7f800000 ;  /* 0x7f800000ff0b7424 */ /* 0x000fe200078e00ff */
[----:B------:R-:W-:Y:S01]  /*0180*/  ISETP.GE.AND P1, PT, R4, UR4, PT ;  /* 0x0000000404007c0c */ /* 0x000fe2000bf26270 */
[----:B------:R-:W-:Y:S02]  /*0190*/  VIADD R4, R7, 0x5 ;  /* 0x0000000507047836 */ /* 0x000fe40000000000 */
[----:B------:R-:W-:-:S03]  /*01a0*/  IMAD.MOV.U32 R12, RZ, RZ, 0x7f800000 ;  /* 0x7f800000ff0c7424 */ /* 0x000fc600078e00ff */
[----:B------:R-:W4:Y:S01]  /*01b0*/  @!P0 LDG.E R11, desc[UR14][R2.64+0xc] ;  /* 0x00000c0e020b8981 */ /* 0x000f22000c1e1900 */
[----:B------:R-:W-:Y:S01]  /*01c0*/  ISETP.GE.AND P0, PT, R4, UR4, PT ;  /* 0x0000000404007c0c */ /* 0x000fe2000bf06270 */
[----:B------:R-:W-:-:S05]  /*01d0*/  VIADD R4, R7, 0x6 ;  /* 0x0000000607047836 */ /* 0x000fca0000000000 */
[----:B------:R-:W5:Y:S01]  /*01e0*/  @!P1 LDG.E R12, desc[UR14][R2.64+0x10] ;  /* 0x0000100e020c9981 */ /* 0x000f62000c1e1900 */
[----:B------:R-:W-:Y:S01]  /*01f0*/  IMAD.MOV.U32 R6, RZ, RZ, 0x7f800000 ;  /* 0x7f800000ff067424 */ /* 0x000fe200078e00ff */
[----:B------:R-:W-:Y:S01]  /*0200*/  ISETP.GE.AND P1, PT, R4, UR4, PT ;  /* 0x0000000404007c0c */ /* 0x000fe2000bf26270 */
[----:B------:R-:W-:-:S04]  /*0210*/  VIADD R7, R7, 0x7 ;  /* 0x0000000707077836 */ /* 0x000fc80000000000 */
[----:B------:R-:W5:Y:S01]  /*0220*/  @!P0 LDG.E R6, desc[UR14][R2.64+0x14] ;  /* 0x0000140e02068981 */ /* 0x000f62000c1e1900 */
[----:B------:R-:W-:Y:S01]  /*0230*/  IMAD.MOV.U32 R5, RZ, RZ, 0x7f800000 ;  /* 0x7f800000ff057424 */ /* 0x000fe200078e00ff */
[----:B------:R-:W-:Y:S01]  /*0240*/  ISETP.GE.AND P0, PT, R7, UR4, PT ;  /* 0x0000000407007c0c */ /* 0x000fe2000bf06270 */
[----:B------:R-:W-:-:S05]  /*0250*/  IMAD.MOV.U32 R4, RZ, RZ, 0x7f800000 ;  /* 0x7f800000ff047424 */ /* 0x000fca00078e00ff */
[----:B------:R-:W5:Y:S07]  /*0260*/  @!P1 LDG.E R5, desc[UR14][R2.64+0x18] ;  /* 0x0000180e02059981 */ /* 0x000f6e000c1e1900 */
[----:B------:R0:W5:Y:S01]  /*0270*/  @!P0 LDG.E R4, desc[UR14][R2.64+0x1c] ;  /* 0x00001c0e02048981 */ /* 0x000162000c1e1900 */
[----:B------:R-:W1:Y:S01]  /*0280*/  S2UR UR7, SR_CgaCtaId ;  /* 0x00000000000779c3 */ /* 0x000e620000008800 */
[----:B------:R-:W-:Y:S01]  /*0290*/  UMOV UR4, 0x400 ;  /* 0x0000040000047882 */ /* 0x000fe20000000000 */
[----:B------:R-:W-:Y:S01]  /*02a0*/  BSSY.RECONVERGENT B0, `(.L_x_29) ;  /* 0x000012e000007945 */ /* 0x000fe20003800200 */
[----:B-1----:R-:W-:Y:S01]  /*02b0*/  ULEA UR7, UR7, UR4, 0x18 ;  /* 0x0000000407077291 */ /* 0x002fe2000f8ec0ff */
[----:B--2---:R-:W-:-:S04]  /*02c0*/  FSETP.GT.AND P0, PT, R8, R9, PT ;  /* 0x000000090800720b */ /* 0x004fc80003f04000 */
[----:B------:R-:W-:Y:S02]  /*02d0*/  FSEL R7, R8, R9, P0 ;  /* 0x0000000908077208 */ /* 0x000fe40000000000 */
[----:B------:R-:W-:Y:S02]  /*02e0*/  FSEL R8, R9, R8, P0 ;  /* 0x0000000809087208 */ /* 0x000fe40000000000 */
[----:B---3--:R-:W-:-:S04]  /*02f0*/  FSETP.GT.AND P1, PT, R7, R10, PT ;  /* 0x0000000a0700720b */ /* 0x008fc80003f24000 */
[----:B------:R-:W-:Y:S02]  /*0300*/  FSEL R9, R10, R7, P1 ;  /* 0x000000070a097208 */ /* 0x000fe40000800000 */
[----:B------:R-:W-:Y:S02]  /*0310*/  FSEL R10, R7, R10, P1 ;  /* 0x0000000a070a7208 */ /* 0x000fe40000800000 */
[----:B------:R-:W-:Y:S02]  /*0320*/  FSETP.GT.AND P1, PT, R8, R9, PT ;  /* 0x000000090800720b */ /* 0x000fe40003f24000 */
[----:B----4-:R-:W-:Y:S02]  /*0330*/  FSETP.GT.AND P0, PT, R10, R11, PT ;  /* 0x0000000b0a00720b */ /* 0x010fe40003f04000 */
[----:B------:R-:W-:Y:S02]  /*0340*/  FSEL R14, R8, R9, P1 ;  /* 0x00000009080e7208 */ /* 0x000fe40000800000 */
[----:B------:R-:W-:-:S02]  /*0350*/  FSEL R7, R11, R10, P0 ;  /* 0x0000000a0b077208 */ /* 0x000fc40000000000 */
[----:B------:R-:W-:Y:S02]  /*0360*/  FSEL R11, R10, R11, P0 ;  /* 0x0000000b0a0b7208 */ /* 0x000fe40000000000 */
[CC--:B------:R-:W-:Y:S02]  /*0370*/  FSETP.GT.AND P2, PT, R14.reuse, R7.reuse, PT ;  /* 0x000000070e00720b */ /* 0x0c0fe40003f44000 */
[----:B-----5:R-:W-:Y:S02]  /*0380*/  FSETP.GT.AND P0, PT, R11, R12, PT ;  /* 0x0000000c0b00720b */ /* 0x020fe40003f04000 */
[----:B0-----:R-:W-:Y:S02]  /*0390*/  FSEL R3, R14, R7, P2 ;  /* 0x000000070e037208 */ /* 0x001fe40001000000 */
[----:B------:R-:W-:Y:S02]  /*03a0*/  FSEL R2, R12, R11, P0 ;  /* 0x0000000b0c027208 */ /* 0x000fe40000000000 */
[----:B------:R-:W-:-:S02]  /*03b0*/  FSEL R8, R9, R8, P1 ;  /* 0x0000000809087208 */ /* 0x000fc40000800000 */
[----:B------:R-:W-:Y:S02]  /*03c0*/  FSEL R7, R7, R14, P2 ;  /* 0x0000000e07077208 */ /* 0x000fe40001000000 */
[----:B------:R-:W-:Y:S02]  /*03d0*/  FSEL R11, R11, R12, P0 ;  /* 0x0000000c0b0b7208 */ /* 0x000fe40000000000 */
[----:B------:R-:W-:Y:S02]  /*03e0*/  FSETP.GT.AND P1, PT, R3, R2, PT ;  /* 0x000000020300720b */ /* 0x000fe40003f24000 */
[----:B------:R-:W-:Y:S02]  /*03f0*/  FSETP.GT.AND P2, PT, R8, R7, PT ;  /* 0x000000070800720b */ /* 0x000fe40003f44000 */
[----:B------:R-:W-:Y:S02]  /*0400*/  FSETP.GT.AND P0, PT, R11, R6, PT ;  /* 0x000000060b00720b */ /* 0x000fe40003f04000 */
[----:B------:R-:W-:-:S02]  /*0410*/  FSEL R9, R3, R2, P1 ;  /* 0x0000000203097208 */ /* 0x000fc40000800000 */
[----:B------:R-:W-:Y:S02]  /*0420*/  FSEL R3, R2, R3, P1 ;  /* 0x0000000302037208 */ /* 0x000fe40000800000 */
[----:B------:R-:W-:Y:S02]  /*0430*/  FSEL R10, R8, R7, P2 ;  /* 0x00000007080a7208 */ /* 0x000fe40001000000 */
[----:B------:R-:W-:Y:S02]  /*0440*/  FSEL R2, R6, R11, P0 ;  /* 0x0000000b06027208 */ /* 0x000fe40000000000 */
[----:B------:R-:W-:Y:S02]  /*0450*/  FSEL R6, R11, R6, P0 ;  /* 0x000000060b067208 */ /* 0x000fe40000000000 */
[----:B------:R-:W-:Y:S02]  /*0460*/  FSETP.GT.AND P3, PT, R10, R3, PT ;  /* 0x000000030a00720b */ /* 0x000fe40003f64000 */
[----:B------:R-:W-:-:S02]  /*0470*/  FSETP.GT.AND P1, PT, R9, R2, PT ;  /* 0x000000020900720b */ /* 0x000fc40003f24000 */
[----:B------:R-:W-:Y:S02]  /*0480*/  FSETP.GT.AND P0, PT, R6, R5, PT ;  /* 0x000000050600720b */ /* 0x000fe40003f04000 */
[----:B------:R-:W-:Y:S02]  /*0490*/  FSEL R8, R7, R8, P2 ;  /* 0x0000000807087208 */ /* 0x000fe40001000000 */
[----:B------:R-:W-:Y:S02]  /*04a0*/  FSEL R12, R10, R3, P3 ;  /* 0x000000030a0c7208 */ /* 0x000fe40001800000 */
[----:B------:R-:W-:Y:S02]  /*04b0*/  FSEL R7, R2, R9, P1 ;  /* 0x0000000902077208 */ /* 0x000fe40000800000 */
[----:B------:R-:W-:Y:S02]  /*04c0*/  FSEL R11, R3, R10, P3 ;  /* 0x0000000a030b7208 */ /* 0x000fe40001800000 */
[----:B------:R-:W-:-:S02]  /*04d0*/  FSEL R9, R9, R2, P1 ;  /* 0x0000000209097208 */ /* 0x000fc40000800000 */
[----:B------:R-:W-:Y:S02]  /*04e0*/  FSEL R2, R5, R6, P0 ;  /* 0x0000000605027208 */ /* 0x000fe40000000000 */
[----:B------:R-:W-:Y:S02]  /*04f0*/  FSETP.GT.AND P1, PT, R12, R7, PT ;  /* 0x000000070c00720b */ /* 0x000fe40003f24000 */
[----:B------:R-:W-:Y:S02]  /*0500*/  FSEL R5, R6, R5, P0 ;  /* 0x0000000506057208 */ /* 0x000fe40000000000 */
[----:B------:R-:W-:Y:S02]  /*0510*/  FSETP.GT.AND P2, PT, R8, R11, PT ;  /* 0x0000000b0800720b */ /* 0x000fe40003f44000 */
[----:B------:R-:W-:Y:S02]  /*0520*/  FSETP.GT.AND P0, PT, R9, R2, PT ;  /* 0x000000020900720b */ /* 0x000fe40003f04000 */
[----:B------:R-:W-:-:S02]  /*0530*/  FSEL R13, R12, R7, P1 ;  /* 0x000000070c0d7208 */ /* 0x000fc40000800000 */
[----:B------:R-:W-:Y:S02]  /*0540*/  FSEL R7, R7, R12, P1 ;  /* 0x0000000c07077208 */ /* 0x000fe40000800000 */
[----:B------:R-:W-:Y:S02]  /*0550*/  FSETP.GT.AND P3, PT, R5, R4, PT ;  /* 0x000000040500720b */ /* 0x000fe40003f64000 */
[----:B------:R-:W-:Y:S02]  /*0560*/  FSEL R10, R8, R11, P2 ;  /* 0x0000000b080a7208 */ /* 0x000fe40001000000 */
[----:B------:R-:W-:Y:S02]  /*0570*/  FSEL R6, R9, R2, P0 ;  /* 0x0000000209067208 */ /* 0x000fe40000000000 */
[----:B------:R-:W-:Y:S02]  /*0580*/  FSEL R2, R2, R9, P0 ;  /* 0x0000000902027208 */ /* 0x000fe40000000000 */
[----:B------:R-:W-:-:S02]  /*0590*/  FSEL R3, R4, R5, P3 ;  /* 0x0000000504037208 */ /* 0x000fc40001800000 */
[----:B------:R-:W-:Y:S02]  /*05a0*/  FSETP.GT.AND P1, PT, R10, R7, PT ;  /* 0x000000070a00720b */ /* 0x000fe40003f24000 */
[----:B------:R-:W-:Y:S02]  /*05b0*/  FSETP.GT.AND P0, PT, R13, R2, PT ;  /* 0x000000020d00720b */ /* 0x000fe40003f04000 */
[----:B------:R-:W-:Y:S02]  /*05c0*/  FSEL R11, R11, R8, P2 ;  /* 0x000000080b0b7208 */ /* 0x000fe40001000000 */
[----:B------:R-:W-:Y:S02]  /*05d0*/  FSETP.GT.AND P2, PT, R6, R3, PT ;  /* 0x000000030600720b */ /* 0x000fe40003f44000 */
[----:B------:R-:W-:Y:S02]  /*05e0*/  FSEL R8, R10, R7, P1 ;  /* 0x000000070a087208 */ /* 0x000fe40000800000 */
[----:B------:R-:W-:-:S02]  /*05f0*/  FSEL R10, R7, R10, P1 ;  /* 0x0000000a070a7208 */ /* 0x000fc40000800000 */
[----:B------:R-:W-:Y:S02]  /*0600*/  FSEL R7, R2, R13, P0 ;  /* 0x0000000d02077208 */ /* 0x000fe40000000000 */
[----:B------:R-:W-:Y:S02]  /*0610*/  FSEL R13, R13, R2, P0 ;  /* 0x000000020d0d7208 */ /* 0x000fe40000000000 */
[----:B------:R-:W-:Y:S02]  /*0620*/  FSEL R2, R3, R6, P2 ;  /* 0x0000000603027208 */ /* 0x000fe40001000000 */
[----:B------:R-:W-:Y:S02]  /*0630*/  FSETP.GT.AND P4, PT, R11, R10, PT ;  /* 0x0000000a0b00720b */ /* 0x000fe40003f84000 */
[----:B------:R-:W-:Y:S02]  /*0640*/  FSETP.GT.AND P0, PT, R8, R7, PT ;  /* 0x000000070800720b */ /* 0x000fe40003f04000 */
[----:B------:R-:W-:-:S02]  /*0650*/  FSETP.GT.AND P1, PT, R13, R2, PT ;  /* 0x000000020d00720b */ /* 0x000fc40003f24000 */
[----:B------:R-:W-:Y:S02]  /*0660*/  FSEL R15, R11, R10, P4 ;  /* 0x0000000a0b0f7208 */ /* 0x000fe40002000000 */
[----:B------:R-:W-:Y:S02]  /*0670*/  FSEL R12, R7, R8, P0 ;  /* 0x00000008070c7208 */ /* 0x000fe40000000000 */
[----:B------:R-:W-:Y:S02]  /*0680*/  FSEL R9, R8, R7, P0 ;  /* 0x0000000708097208 */ /* 0x000fe40000000000 */
[----:B------:R-:W-:Y:S02]  /*0690*/  FSEL R8, R2, R13, P1 ;  /* 0x0000000d02087208 */ /* 0x000fe40000800000 */
        /* <DEDUP_REMOVED lines=11> */
[----:B------:R-:W-:Y:S02]  /*0750*/  FSETP.GT.AND P5, PT, R17, R12, PT ;  /* 0x0000000c1100720b */ /* 0x000fe40003fa4000 */
[----:B------:R-:W-:Y:S02]  /*0760*/  FSEL R7, R5, R4, P3 ;  /* 0x0000000405077208 */ /* 0x000fe40001800000 */
[----:B------:R-:W-:-:S02]  /*0770*/  FSEL R16, R12, R17, P5 ;  /* 0x000000110c107208 */ /* 0x000fc40002800000 */
[----:B------:R-:W-:Y:S02]  /*0780*/  FSEL R4, R9, R8, P0 ;  /* 0x0000000809047208 */ /* 0x000fe40000000000 */
[----:B------:R-:W-:Y:S02]  /*0790*/  FSETP.GT.AND P0, PT, R15, R16, PT ;  /* 0x000000100f00720b */ /* 0x000fe40003f04000 */
[----:B------:R-:W-:Y:S02]  /*07a0*/  FSEL R5, R13, R2, P1 ;  /* 0x000000020d057208 */ /* 0x000fe40000800000 */
[----:B------:R-:W-:Y:S02]  /*07b0*/  FSEL R9, R15, R16, P0 ;  /* 0x000000100f097208 */ /* 0x000fe40000000000 */
[----:B------:R-:W-:Y:S02]  /*07c0*/  FSEL R8, R16, R15, P0 ;  /* 0x0000000f10087208 */ /* 0x000fe40000000000 */
[----:B------:R-:W-:-:S02]  /*07d0*/  ISETP.NE.AND P0, PT, R0, RZ, PT ;  /* 0x000000ff0000720c */ /* 0x000fc40003f05270 */
[----:B------:R-:W-:Y:S02]  /*07e0*/  FSEL R6, R6, R3, P2 ;  /* 0x0000000306067208 */ /* 0x000fe40001000000 */
[----:B------:R-:W-:Y:S02]  /*07f0*/  FSEL R11, R14, R11, P4 ;  /* 0x0000000b0e0b7208 */ /* 0x000fe40002000000 */
[----:B------:R-:W-:Y:S02]  /*0800*/  FSEL R10, R17, R12, P5 ;  /* 0x0000000c110a7208 */ /* 0x000fe40002800000 */
[----:B------:R-:W-:-:S05]  /*0810*/  LEA R2, R0, UR7, 0x5 ;  /* 0x0000000700027c11 */ /* 0x000fca000f8e28ff */
[----:B------:R0:W-:Y:S04]  /*0820*/  STS.128 [R2+0x10], R4 ;  /* 0x0000100402007388 */ /* 0x0001e80000000c00 */
[----:B------:R0:W-:Y:S01]  /*0830*/  STS.128 [R2], R8 ;  /* 0x0000000802007388 */ /* 0x0001e20000000c00 */
[----:B------:R-:W-:Y:S06]  /*0840*/  BAR.SYNC.DEFER_BLOCKING 0x0 ;  /* 0x0000000000007b1d */ /* 0x000fec0000010000 */
[----:B------:R-:W-:Y:S05]  /*0850*/  @P0 BRA `(.L_x_30) ;  /* 0x0000000c00480947 */ /* 0x000fea0003800000 */
[----:B------:R-:W-:-:S05]  /*0860*/  UMOV UR8, 0x8 ;  /* 0x0000000800087882 */ /* 0x000fca0000000000 */
.L_x_44:
[----:B------:R-:W-:Y:S01]  /*0870*/  USHF.L.U32 UR10, UR8, 0x1, URZ ;  /* 0x00000001080a7899 */ /* 0x000fe200080006ff */
[----:B----4-:R-:W-:-:S11]  /*0880*/  UMOV UR4, URZ ;  /* 0x000000ff00047c82 */ /* 0x010fd60008000000 */
.L_x_43:
[----:B------:R-:W1:Y:S01]  /*0890*/  S2UR UR9, SR_CgaCtaId ;  /* 0x00000000000979c3 */ /* 0x000e620000008800 */
[----:B------:R-:W-:Y:S02]  /*08a0*/  UIADD3 UR11, UPT, UPT, UR10, UR4, URZ ;  /* 0x000000040a0b7290 */ /* 0x000fe4000fffe0ff */
[----:B0-----:R-:W-:Y:S01]  /*08b0*/  IMAD.U32 R2, RZ, RZ, UR4 ;  /* 0x00000004ff027e24 */ /* 0x001fe2000f8e00ff */
[----:B------:R-:W-:Y:S01]  /*08c0*/  UMOV UR5, 0x400 ;  /* 0x0000040000057882 */ /* 0x000fe20000000000 */
[----:B------:R-:W-:Y:S01]  /*08d0*/  IMAD.U32 R4, RZ, RZ, UR4 ;  /* 0x00000004ff047e24 */ /* 0x000fe2000f8e00ff */
[----:B------:R-:W-:Y:S02]  /*08e0*/  UIADD3 UR12, UPT, UPT, UR11, -UR8, URZ ;  /* 0x800000080b0c7290 */ /* 0x000fe4000fffe0ff */
[----:B------:R-:W-:-:S04]  /*08f0*/  UIADD3 UR5, UPT, UPT, UR5, 0x1000, URZ ;  /* 0x0000100005057890 */ /* 0x000fc8000fffe0ff */
[----:B------:R-:W-:Y:S01]  /*0900*/  IMAD.U32 R3, RZ, RZ, UR12 ;  /* 0x0000000cff037e24 */ /* 0x000fe2000f8e00ff */
[----:B-1----:R-:W-:-:S04]  /*0910*/  ULEA UR9, UR9, UR5, 0x18 ;  /* 0x0000000509097291 */ /* 0x002fc8000f8ec0ff */
[----:B----4-:R-:W-:-:S12]  /*0920*/  ULEA UR5, UR4, UR9, 0x2 ;  /* 0x0000000904057291 */ /* 0x010fd8000f8e10ff */
.L_x_31:
[----:B------:R-:W-:Y:S01]  /*0930*/  LEA R5, R4, UR7, 0x2 ;  /* 0x0000000704057c11 */ /* 0x000fe2000f8e10ff */
[----:B------:R-:W-:Y:S01]  /*0940*/  VIADD R2, R2, 0x1 ;  /* 0x0000000102027836 */ /* 0x000fe20000000000 */
[----:B------:R-:W-:-:S04]  /*0950*/  LEA R6, R3, UR7, 0x2 ;  /* 0x0000000703067c11 */ /* 0x000fc8000f8e10ff */
[----:B------:R-:W-:Y:S04]  /*0960*/  LDS R5, [R5] ;  /* 0x0000000005057984 */ /* 0x000fe80000000800 */
[----:B------:R-:W0:Y:S02]  /*0970*/  LDS R6, [R6] ;  /* 0x0000000006067984 */ /* 0x000e240000000800 */
[----:B0-----:R-:W-:-:S13]  /*0980*/  FSETP.GTU.AND P0, PT, R5, R6, PT ;  /* 0x000000060500720b */ /* 0x001fda0003f0c000 */
[----:B------:R-:W-:Y:S01]  /*0990*/  @P0 VIADD R3, R3, 0x1 ;  /* 0x0000000103030836 */ /* 0x000fe20000000000 */
[----:B------:R0:W-:Y:S01]  /*09a0*/  @!P0 STS [UR5], R5 ;  /* 0x00000005ff008988 */ /* 0x0001e20008000805 */
[----:B------:R-:W-:-:S03]  /*09b0*/  @!P0 VIADD R4, R4, 0x1 ;  /* 0x0000000104048836 */ /* 0x000fc60000000000 */
[----:B------:R0:W-:Y:S01]  /*09c0*/  @P0 STS [UR5], R6 ;  /* 0x00000006ff000988 */ /* 0x0001e20008000805 */
[----:B------:R-:W-:Y:S01]  /*09d0*/  ISETP.GE.AND P0, PT, R3, UR11, PT ;  /* 0x0000000b03007c0c */ /* 0x000fe2000bf06270 */
[----:B------:R-:W-:Y:S01]  /*09e0*/  UIADD3 UR5, UPT, UPT, UR5, 0x4, URZ ;  /* 0x0000000405057890 */ /* 0x000fe2000fffe0ff */
[----:B------:R-:W-:-:S13]  /*09f0*/  ISETP.LT.AND P1, PT, R4, UR12, PT ;  /* 0x0000000c04007c0c */ /* 0x000fda000bf21270 */
[----:B0-----:R-:W-:Y:S05]  /*0a00*/  @!P0 BRA P1, `(.L_x_31) ;  /* 0xfffffffc00c88947 */ /* 0x001fea000083ffff */
[----:B------:R-:W-:-:S13]  /*0a10*/  ISETP.GE.AND P0, PT, R4, UR12, PT ;  /* 0x0000000c04007c0c */ /* 0x000fda000bf06270 */
[----:B------:R-:W-:Y:S05]  /*0a20*/  @P0 BRA `(.L_x_32) ;  /* 0x0000000400100947 */ /* 0x000fea0003800000 */
[C---:B------:R-:W-:Y:S01]  /*0a30*/  VIADD R5, R4.reuse, -UR12 ;  /* 0x8000000c04057c36 */ /* 0x040fe20008000000 */
[----:B------:R-:W-:-:S04]  /*0a40*/  IADD3 R13, PT, PT, -R4, UR12, RZ ;  /* 0x0000000c040d7c10 */ /* 0x000fc8000fffe1ff */
[----:B------:R-:W-:Y:S02]  /*0a50*/  ISETP.GT.U32.AND P0, PT, R5, -0x8, PT ;  /* 0xfffffff80500780c */ /* 0x000fe40003f04070 */
[----:B------:R-:W-:-:S04]  /*0a60*/  LOP3.LUT R9, R13, 0x7, RZ, 0xc0, !PT ;  /* 0x000000070d097812 */ /* 0x000fc800078ec0ff */
[----:B------:R-:W-:-:S07]  /*0a70*/  ISETP.NE.AND P1, PT, R9, RZ, PT ;  /* 0x000000ff0900720c */ /* 0x000fce0003f25270 */
[----:B------:R-:W-:Y:S06]  /*0a80*/  @P0 BRA `(.L_x_33) ;  /* 0x0000000000640947 */ /* 0x000fec0003800000 */
[----:B------:R-:W-:Y:S01]  /*0a90*/  LOP3.LUT R11, R13, 0xfffffff8, RZ, 0xc0, !PT ;  /* 0xfffffff80d0b7812 */ /* 0x000fe200078ec0ff */
[----:B------:R-:W-:-:S06]  /*0aa0*/  UMOV UR5, URZ ;  /* 0x000000ff00057c82 */ /* 0x000fcc0008000000 */
.L_x_34:
[----:B------:R-:W-:Y:S01]  /*0ab0*/  LEA R5, R4, UR7, 0x2 ;  /* 0x0000000704057c11 */ /* 0x000fe2000f8e10ff */
[----:B------:R-:W-:Y:S01]  /*0ac0*/  UIADD3 UR5, UPT, UPT, UR5, 0x8, URZ ;  /* 0x0000000805057890 */ /* 0x000fe2000fffe0ff */
[----:B0-----:R-:W-:Y:S01]  /*0ad0*/  LEA R7, R2, UR9, 0x2 ;  /* 0x0000000902077c11 */ /* 0x001fe2000f8e10ff */
[----:B------:R-:W-:Y:S02]  /*0ae0*/  VIADD R4, R4, 0x8 ;  /* 0x0000000804047836 */ /* 0x000fe40000000000 */
[----:B------:R-:W0:Y:S01]  /*0af0*/  LDS R6, [R5] ;  /* 0x0000000005067984 */ /* 0x000e220000000800 */
[----:B------:R-:W-:Y:S01]  /*0b00*/  VIADD R2, R2, 0x8 ;  /* 0x0000000802027836 */ /* 0x000fe20000000000 */
[----:B------:R-:W-:Y:S02]  /*0b10*/  ISETP.NE.AND P0, PT, R11, UR5, PT ;  /* 0x000000050b007c0c */ /* 0x000fe4000bf05270 */
[----:B0-----:R-:W-:Y:S04]  /*0b20*/  STS [R7], R6 ;  /* 0x0000000607007388 */ /* 0x001fe80000000800 */
[----:B------:R-:W0:Y:S04]  /*0b30*/  LDS R8, [R5+0x4] ;  /* 0x0000040005087984 */ /* 0x000e280000000800 */
[----:B0-----:R-:W-:Y:S04]  /*0b40*/  STS [R7+0x4], R8 ;  /* 0x0000040807007388 */ /* 0x001fe80000000800 */
        /* <DEDUP_REMOVED lines=11> */
[----:B0-----:R0:W-:Y:S01]  /*0c00*/  STS [R7+0x1c], R8 ;  /* 0x00001c0807007388 */ /* 0x0011e20000000800 */
[----:B------:R-:W-:Y:S05]  /*0c10*/  @P0 BRA `(.L_x_34) ;  /* 0xfffffffc00a40947 */ /* 0x000fea000383ffff */
.L_x_33:
[----:B------:R-:W-:Y:S05]  /*0c20*/  @!P1 BRA `(.L_x_32) ;  /* 0x0000000000909947 */ /* 0x000fea0003800000 */
[----:B------:R-:W-:Y:S01]  /*0c30*/  ISETP.GE.U32.AND P0, PT, R9, 0x4, PT ;  /* 0x000000040900780c */ /* 0x000fe20003f06070 */
[----:B0-----:R-:W-:Y:S01]  /*0c40*/  IMAD.MOV.U32 R8, RZ, RZ, R4 ;  /* 0x000000ffff087224 */ /* 0x001fe200078e0004 */
[----:B------:R-:W-:-:S04]  /*0c50*/  LOP3.LUT R10, R13, 0x3, RZ, 0xc0, !PT ;  /* 0x000000030d0a7812 */ /* 0x000fc800078ec0ff */
[----:B------:R-:W-:-:S07]  /*0c60*/  ISETP.NE.AND P1, PT, R10, RZ, PT ;  /* 0x000000ff0a00720c */ /* 0x000fce0003f25270 */
[----:B------:R-:W-:Y:S06]  /*0c70*/  @!P0 BRA `(.L_x_35) ;  /* 0x0000000000308947 */ /* 0x000fec0003800000 */
[C---:B------:R-:W-:Y:S01]  /*0c80*/  LEA R4, R8.reuse, UR7, 0x2 ;  /* 0x0000000708047c11 */ /* 0x040fe2000f8e10ff */
[----:B------:R-:W-:Y:S01]  /*0c90*/  VIADD R8, R8, 0x4 ;  /* 0x0000000408087836 */ /* 0x000fe20000000000 */
[C---:B------:R-:W-:Y:S01]  /*0ca0*/  LEA R6, R2.reuse, UR9, 0x2 ;  /* 0x0000000902067c11 */ /* 0x040fe2000f8e10ff */
[----:B------:R-:W-:Y:S02]  /*0cb0*/  VIADD R2, R2, 0x4 ;  /* 0x0000000402027836 */ /* 0x000fe40000000000 */
[----:B------:R-:W0:Y:S04]  /*0cc0*/  LDS R5, [R4] ;  /* 0x0000000004057984 */ /* 0x000e280000000800 */
[----:B0-----:R-:W-:Y:S04]  /*0cd0*/  STS [R6], R5 ;  /* 0x0000000506007388 */ /* 0x001fe80000000800 */
[----:B------:R-:W0:Y:S04]  /*0ce0*/  LDS R7, [R4+0x4] ;  /* 0x0000040004077984 */ /* 0x000e280000000800 */
[----:B0-----:R-:W-:Y:S04]  /*0cf0*/  STS [R6+0x4], R7 ;  /* 0x0000040706007388 */ /* 0x001fe80000000800 */
[----:B------:R-:W0:Y:S04]  /*0d00*/  LDS R9, [R4+0x8] ;  /* 0x0000080004097984 */ /* 0x000e280000000800 */
[----:B0-----:R-:W-:Y:S04]  /*0d10*/  STS [R6+0x8], R9 ;  /* 0x0000080906007388 */ /* 0x001fe80000000800 */
[----:B------:R-:W0:Y:S04]  /*0d20*/  LDS R11, [R4+0xc] ;  /* 0x00000c00040b7984 */ /* 0x000e280000000800 */
[----:B0-----:R0:W-:Y:S02]  /*0d30*/  STS [R6+0xc], R11 ;  /* 0x00000c0b06007388 */ /* 0x0011e40000000800 */
.L_x_35:
[----:B------:R-:W-:Y:S05]  /*0d40*/  @!P1 BRA `(.L_x_32) ;  /* 0x0000000000489947 */ /* 0x000fea0003800000 */
[----:B------:R-:W-:Y:S02]  /*0d50*/  ISETP.NE.AND P0, PT, R10, 0x1, PT ;  /* 0x000000010a00780c */ /* 0x000fe40003f05270 */
[----:B------:R-:W-:-:S04]  /*0d60*/  LOP3.LUT R4, R13, 0x1, RZ, 0xc0, !PT ;  /* 0x000000010d047812 */ /* 0x000fc800078ec0ff */
[----:B------:R-:W-:-:S07]  /*0d70*/  ISETP.NE.U32.AND P1, PT, R4, 0x1, PT ;  /* 0x000000010400780c */ /* 0x000fce0003f25070 */
[----:B------:R-:W-:Y:S06]  /*0d80*/  @!P0 BRA `(.L_x_36) ;  /* 0x0000000000208947 */ /* 0x000fec0003800000 */
[C---:B0-----:R-:W-:Y:S01]  /*0d90*/  LEA R6, R8.reuse, UR7, 0x2 ;  /* 0x0000000708067c11 */ /* 0x041fe2000f8e10ff */
[----:B------:R-:W-:Y:S01]  /*0da0*/  VIADD R8, R8, 0x2 ;  /* 0x0000000208087836 */ /* 0x000fe20000000000 */
[C---:B------:R-:W-:Y:S01]  /*0db0*/  LEA R7, R2.reuse, UR9, 0x2 ;  /* 0x0000000902077c11 */ /* 0x040fe2000f8e10ff */
[----:B------:R-:W-:Y:S02]  /*0dc0*/  VIADD R2, R2, 0x2 ;  /* 0x0000000202027836 */ /* 0x000fe40000000000 */
[----:B------:R-:W0:Y:S04]  /*0dd0*/  LDS R4, [R6] ;  /* 0x0000000006047984 */ /* 0x000e280000000800 */
[----:B0-----:R-:W-:Y:S04]  /*0de0*/  STS [R7], R4 ;  /* 0x0000000407007388 */ /* 0x001fe80000000800 */
[----:B------:R-:W0:Y:S04]  /*0df0*/  LDS R5, [R6+0x4] ;  /* 0x0000040006057984 */ /* 0x000e280000000800 */
[----:B0-----:R1:W-:Y:S02]  /*0e00*/  STS [R7+0x4], R5 ;  /* 0x0000040507007388 */ /* 0x0013e40000000800 */
.L_x_36:
[----:B------:R-:W-:Y:S01]  /*0e10*/  @!P1 LEA R4, R8, UR7, 0x2 ;  /* 0x0000000708049c11 */ /* 0x000fe2000f8e10ff */
[C---:B-1----:R-:W-:Y:S01]  /*0e20*/  @!P1 VIADD R5, R2.reuse, 0x1 ;  /* 0x0000000102059836 */ /* 0x042fe20000000000 */
[----:B------:R-:W-:-:S03]  /*0e30*/  @!P1 LEA R7, R2, UR9, 0x2 ;  /* 0x0000000902079c11 */ /* 0x000fc6000f8e10ff */
[----:B------:R-:W-:Y:S01]  /*0e40*/  @!P1 IMAD.MOV.U32 R2, RZ, RZ, R5 ;  /* 0x000000ffff029224 */ /* 0x000fe200078e0005 */
[----:B------:R-:W1:Y:S04]  /*0e50*/  @!P1 LDS R4, [R4] ;  /* 0x0000000004049984 */ /* 0x000e680000000800 */
[----:B-1----:R1:W-:Y:S02]  /*0e60*/  @!P1 STS [R7], R4 ;  /* 0x0000000407009388 */ /* 0x0023e40000000800 */
.L_x_32:
[----:B------:R-:W-:-:S13]  /*0e70*/  ISETP.GE.AND P0, PT, R3, UR11, PT ;  /* 0x0000000b03007c0c */ /* 0x000fda000bf06270 */
[----:B------:R-:W-:Y:S05]  /*0e80*/  @P0 BRA `(.L_x_37) ;  /* 0x0000000400080947 */ /* 0x000fea0003800000 */
[C---:B-1----:R-:W-:Y:S01]  /*0e90*/  VIADD R4, R3.reuse, -UR11 ;  /* 0x8000000b03047c36 */ /* 0x042fe20008000000 */
[----:B0-----:R-:W-:-:S04]  /*0ea0*/  IADD3 R11, PT, PT, -R3, UR11, RZ ;  /* 0x0000000b030b7c10 */ /* 0x001fc8000fffe1ff */
[----:B------:R-:W-:Y:S02]  /*0eb0*/  ISETP.GT.U32.AND P0, PT, R4, -0x8, PT ;  /* 0xfffffff80400780c */ /* 0x000fe40003f04070 */
[----:B------:R-:W-:-:S04]  /*0ec0*/  LOP3.LUT R13, R11, 0x7, RZ, 0xc0, !PT ;  /* 0x000000070b0d7812 */ /* 0x000fc800078ec0ff */
[----:B------:R-:W-:-:S07]  /*0ed0*/  ISETP.NE.AND P1, PT, R13, RZ, PT ;  /* 0x000000ff0d00720c */ /* 0x000fce0003f25270 */
[----:B------:R-:W-:Y:S06]  /*0ee0*/  @P0 BRA `(.L_x_38) ;  /* 0x0000000000640947 */ /* 0x000fec0003800000 */
[----:B------:R-:W-:Y:S01]  /*0ef0*/  LOP3.LUT R14, R11, 0xfffffff8, RZ, 0xc0, !PT ;  /* 0xfffffff80b0e7812 */ /* 0x000fe200078ec0ff */
[----:B------:R-:W-:-:S06]  /*0f00*/  UMOV UR5, URZ ;  /* 0x000000ff00057c82 */ /* 0x000fcc0008000000 */
.L_x_39:
[C---:B------:R-:W-:Y:S01]  /*0f10*/  LEA R4, R3.reuse, UR7, 0x2 ;  /* 0x0000000703047c11 */ /* 0x040fe2000f8e10ff */
[----:B------:R-:W-:Y:S01]  /*0f20*/  UIADD3 UR5, UPT, UPT, UR5, 0x8, URZ ;  /* 0x0000000805057890 */ /* 0x000fe2000fffe0ff */
[C---:B0-----:R-:W-:Y:S01]  /*0f30*/  LEA R12, R2.reuse, UR9, 0x2 ;  /* 0x00000009020c7c11 */ /* 0x041fe2000f8e10ff */
        /* <DEDUP_REMOVED lines=20> */
.L_x_38:
[----:B------:R-:W-:Y:S05]  /*1080*/  @!P1 BRA `(.L_x_37) ;  /* 0x0000000000889947 */ /* 0x000fea0003800000 */
[----:B------:R-:W-:Y:S01]  /*1090*/  ISETP.GE.U32.AND P0, PT, R13, 0x4, PT ;  /* 0x000000040d00780c */ /* 0x000fe20003f06070 */
[----:B------:R-:W-:Y:S01]  /*10a0*/  IMAD.MOV.U32 R8, RZ, RZ, R3 ;  /* 0x000000ffff087224 */ /* 0x000fe200078e0003 */
[----:B------:R-:W-:-:S04]  /*10b0*/  LOP3.LUT R10, R11, 0x3, RZ, 0xc0, !PT ;  /* 0x000000030b0a7812 */ /* 0x000fc800078ec0ff */
[----:B------:R-:W-:-:S07]  /*10c0*/  ISETP.NE.AND P1, PT, R10, RZ, PT ;  /* 0x000000ff0a00720c */ /* 0x000fce0003f25270 */
[----:B------:R-:W-:Y:S06]  /*10d0*/  @!P0 BRA `(.L_x_40) ;  /* 0x0000000000308947 */ /* 0x000fec0003800000 */
[C---:B------:R-:W-:Y:S01]  /*10e0*/  LEA R3, R8.reuse, UR7, 0x2 ;  /* 0x0000000708037c11 */ /* 0x040fe2000f8e10ff */
[----:B------:R-:W-:Y:S01]  /*10f0*/  VIADD R8, R8, 0x4 ;  /* 0x0000000408087836 */ /* 0x000fe20000000000 */
[C---:B------:R-:W-:Y:S01]  /*1100*/  LEA R9, R2.reuse, UR9, 0x2 ;  /* 0x0000000902097c11 */ /* 0x040fe2000f8e10ff */
[----:B------:R-:W-:Y:S02]  /*1110*/  VIADD R2, R2, 0x4 ;  /* 0x0000000402027836 */ /* 0x000fe40000000000 */
[----:B------:R-:W1:Y:S04]  /*1120*/  LDS R4, [R3] ;  /* 0x0000000003047984 */ /* 0x000e680000000800 */
[----:B-1----:R-:W-:Y:S04]  /*1130*/  STS [R9], R4 ;  /* 0x0000000409007388 */ /* 0x002fe80000000800 */
[----:B------:R-:W1:Y:S04]  /*1140*/  LDS R5, [R3+0x4] ;  /* 0x0000040003057984 */ /* 0x000e680000000800 */
[----:B-1----:R-:W-:Y:S04]  /*1150*/  STS [R9+0x4], R5 ;  /* 0x0000040509007388 */ /* 0x002fe80000000800 */
[----:B0-----:R-:W0:Y:S04]  /*1160*/  LDS R6, [R3+0x8] ;  /* 0x0000080003067984 */ /* 0x001e280000000800 */
[----:B0-----:R-:W-:Y:S04]  /*1170*/  STS [R9+0x8], R6 ;  /* 0x0000080609007388 */ /* 0x001fe80000000800 */
[----:B------:R-:W0:Y:S04]  /*1180*/  LDS R7, [R3+0xc] ;  /* 0x00000c0003077984 */ /* 0x000e280000000800 */
[----:B0-----:R1:W-:Y:S02]  /*1190*/  STS [R9+0xc], R7 ;  /* 0x00000c0709007388 */ /* 0x0013e40000000800 */
.L_x_40:
[----:B------:R-:W-:Y:S05]  /*11a0*/  @!P1 BRA `(.L_x_37) ;  /* 0x0000000000409947 */ /* 0x000fea0003800000 */
[----:B------:R-:W-:Y:S02]  /*11b0*/  ISETP.NE.AND P0, PT, R10, 0x1, PT ;  /* 0x000000010a00780c */ /* 0x000fe40003f05270 */
[----:B------:R-:W-:-:S04]  /*11c0*/  LOP3.LUT R3, R11, 0x1, RZ, 0xc0, !PT ;  /* 0x000000010b037812 */ /* 0x000fc800078ec0ff */
[----:B------:R-:W-:-:S07]  /*11d0*/  ISETP.NE.U32.AND P1, PT, R3, 0x1, PT ;  /* 0x000000010300780c */ /* 0x000fce0003f25070 */
[----:B------:R-:W-:Y:S06]  /*11e0*/  @!P0 BRA `(.L_x_41) ;  /* 0x0000000000208947 */ /* 0x000fec0003800000 */
[C---:B------:R-:W-:Y:S01]  /*11f0*/  LEA R5, R8.reuse, UR7, 0x2 ;  /* 0x0000000708057c11 */ /* 0x040fe2000f8e10ff */
[----:B------:R-:W-:Y:S01]  /*1200*/  VIADD R8, R8, 0x2 ;  /* 0x0000000208087836 */ /* 0x000fe20000000000 */
[C---:B0-----:R-:W-:Y:S01]  /*1210*/  LEA R6, R2.reuse, UR9, 0x2 ;  /* 0x0000000902067c11 */ /* 0x041fe2000f8e10ff */
[----:B------:R-:W-:Y:S02]  /*1220*/  VIADD R2, R2, 0x2 ;  /* 0x0000000202027836 */ /* 0x000fe40000000000 */
[----:B------:R-:W0:Y:S04]  /*1230*/  LDS R3, [R5] ;  /* 0x0000000005037984 */ /* 0x000e280000000800 */
[----:B0-----:R-:W-:Y:S04]  /*1240*/  STS [R6], R3 ;  /* 0x0000000306007388 */ /* 0x001fe80000000800 */
[----:B------:R-:W0:Y:S04]  /*1250*/  LDS R4, [R5+0x4] ;  /* 0x0000040005047984 */ /* 0x000e280000000800 */
[----:B0-----:R2:W-:Y:S02]  /*1260*/  STS [R6+0x4], R4 ;  /* 0x0000040406007388 */ /* 0x0015e40000000800 */
.L_x_41:
[----:B------:R-:W-:Y:S02]  /*1270*/  @!P1 LEA R3, R8, UR7, 0x2 ;  /* 0x0000000708039c11 */ /* 0x000fe4000f8e10ff */
[----:B------:R-:W-:-:S04]  /*1280*/  @!P1 LEA R2, R2, UR9, 0x2 ;  /* 0x0000000902029c11 */ /* 0x000fc8000f8e10ff */
[----:B------:R-:W3:Y:S04]  /*1290*/  @!P1 LDS R3, [R3] ;  /* 0x0000000003039984 */ /* 0x000ee80000000800 */
[----:B---3--:R3:W-:Y:S02]  /*12a0*/  @!P1 STS [R2], R3 ;  /* 0x0000000302009388 */ /* 0x0087e40000000800 */
.L_x_37:
[----:B------:R-:W-:-:S05]  /*12b0*/  UMOV UR5, URZ ;  /* 0x000000ff00057c82 */ /* 0x000fca0008000000 */
.L_x_42:
[----:B------:R-:W-:Y:S02]  /*12c0*/  ULEA UR12, UR4, UR9, 0x2 ;  /* 0x00000009040c7291 */ /* 0x000fe4000f8e10ff */
[----:B------:R-:W-:Y:S02]  /*12d0*/  ULEA UR13, UR4, UR7, 0x2 ;  /* 0x00000007040d7291 */ /* 0x000fe4000f8e10ff */
[----:B------:R-:W-:Y:S02]  /*12e0*/  UIADD3 UR5, UPT, UPT, UR5, 0x10, URZ ;  /* 0x0000001005057890 */ /* 0x000fe4000fffe0ff */
[----:B------:R-:W-:Y:S02]  /*12f0*/  UIADD3 UR4, UPT, UPT, UR4, 0x10, URZ ;  /* 0x0000001004047890 */ /* 0x000fe4000fffe0ff */
[----:B------:R-:W-:Y:S01]  /*1300*/  UISETP.NE.AND UP0, UPT, UR5, UR10, UPT ;  /* 0x0000000a0500728c */ /* 0x000fe2000bf05270 */
[----:B---3--:R-:W3:Y:S04]  /*1310*/  LDS R2, [UR12] ;  /* 0x0000000cff027984 */ /* 0x008ee80008000800 */
[----:B---3--:R-:W-:Y:S04]  /*1320*/  STS [UR13], R2 ;  /* 0x00000002ff007988 */ /* 0x008fe8000800080d */
[----:B------:R-:W3:Y:S04]  /*1330*/  LDS R3, [UR12+0x4] ;  /* 0x0000040cff037984 */ /* 0x000ee80008000800 */
[----:B---3--:R-:W-:Y:S04]  /*1340*/  STS [UR13+0x4], R3 ;  /* 0x00000403ff007988 */ /* 0x008fe8000800080d */
[----:B-12---:R-:W1:Y:S04]  /*1350*/  LDS R4, [UR12+0x8] ;  /* 0x0000080cff047984 */ /* 0x006e680008000800 */
[----:B-1----:R-:W-:Y:S04]  /*1360*/  STS [UR13+0x8], R4 ;  /* 0x00000804ff007988 */ /* 0x002fe8000800080d */
[----:B----4-:R-:W1:Y:S04]  /*1370*/  LDS R5, [UR12+0xc] ;  /* 0x00000c0cff057984 */ /* 0x010e680008000800 */
[----:B-1----:R-:W-:Y:S04]  /*1380*/  STS [UR13+0xc], R5 ;  /* 0x00000c05ff007988 */ /* 0x002fe8000800080d */
[----:B0-----:R-:W0:Y:S04]  /*1390*/  LDS R6, [UR12+0x10] ;  /* 0x0000100cff067984 */ /* 0x001e280008000800 */
[----:B0-----:R-:W-:Y:S04]  /*13a0*/  STS [UR13+0x10], R6 ;  /* 0x00001006ff007988 */ /* 0x001fe8000800080d */
[----:B------:R-:W0:Y:S04]  /*13b0*/  LDS R7, [UR12+0x14] ;  /* 0x0000140cff077984 */ /* 0x000e280008000800 */
        /* <DEDUP_REMOVED lines=20> */
[----:B0-----:R4:W-:Y:S01]  /*1500*/  STS [UR13+0x3c], R5 ;  /* 0x00003c05ff007988 */ /* 0x0019e2000800080d */
[----:B------:R-:W-:Y:S05]  /*1510*/  BRA.U UP0, `(.L_x_42) ;  /* 0xfffffffd00687547 */ /* 0x000fea000b83ffff */
[----:B------:R-:W-:Y:S02]  /*1520*/  UISETP.GE.U32.AND UP0, UPT, UR11, 0x400, UPT ;  /* 0x000004000b00788c */ /* 0x000fe4000bf06070 */
[----:B------:R-:W-:-:S07]  /*1530*/  UMOV UR4, UR11 ;  /* 0x0000000b00047c82 */ /* 0x000fce0008000000 */
[----:B------:R-:W-:Y:S05]  /*1540*/  BRA.U !UP0, `(.L_x_43) ;  /* 0xfffffff108d07547 */ /* 0x000fea000b83ffff */
[----:B------:R-:W-:-:S03]  /*1550*/  UISETP.GE.U32.AND UP0, UPT, UR8, 0x200, UPT ;  /* 0x000002000800788c */ /* 0x000fc6000bf06070 */
[----:B------:R-:W-:-:S06]  /*1560*/  UMOV UR8, UR10 ;  /* 0x0000000a00087c82 */ /* 0x000fcc0008000000 */
[----:B------:R-:W-:Y:S05]  /*1570*/  BRA.U !UP0, `(.L_x_44) ;  /* 0xfffffff108bc7547 */ /* 0x000fea000b83ffff */
.L_x_30:
[----:B------:R-:W-:Y:S05]  /*1580*/  BSYNC.RECONVERGENT B0 ;  /* 0x0000000000007941 */ /* 0x000fea0003800200 */
.L_x_29:
[----:B------:R-:W0:Y:S01]  /*1590*/  LDCU UR8, c[0x0][0x360] ;  /* 0x00006c00ff0877ac */ /* 0x000e220008000800 */
[----:B------:R-:W-:Y:S06]  /*15a0*/  BAR.SYNC.DEFER_BLOCKING 0x0 ;  /* 0x0000000000007b1d */ /* 0x000fec0000010000 */
[----:B------:R-:W-:Y:S01]  /*15b0*/  BSSY.RECONVERGENT B0, `(.L_x_45) ;  /* 0x000002f000007945 */ /* 0x000fe20003800200 */
[----:B0-----:R-:W0:Y:S01]  /*15c0*/  I2F.U32.RP R7, UR8 ;  /* 0x0000000800077d06 */ /* 0x001e220008209000 */
[----:B------:R-:W-:Y:S01]  /*15d0*/  VIADD R4, R0, UR8 ;  /* 0x0000000800047c36 */ /* 0x000fe20008000000 */
[----:B------:R-:W-:-:S04]  /*15e0*/  ISETP.NE.U32.AND P2, PT, RZ, UR8, PT ;  /* 0x00000008ff007c0c */ /* 0x000fc8000bf45070 */
[C---:B------:R-:W-:Y:S02]  /*15f0*/  ISETP.GE.U32.AND P0, PT, R4.reuse, 0x400, PT ;  /* 0x000004000400780c */ /* 0x040fe40003f06070 */
[----:B----4-:R-:W-:Y:S02]  /*1600*/  VIMNMX.U32 R5, PT, PT, R4, 0x400, !PT ;  /* 0x0000040004057848 */ /* 0x010fe40007fe0000 */
[----:B------:R-:W-:-:S04]  /*1610*/  SEL R6, RZ, 0x1, P0 ;  /* 0x00000001ff067807 */ /* 0x000fc80000000000 */
[----:B------:R-:W-:Y:S01]  /*1620*/  IADD3 R5, PT, PT, R5, -R4, -R6 ;  /* 0x8000000405057210 */ /* 0x000fe20007ffe806 */
[----:B0-----:R-:W0:Y:S02]  /*1630*/  MUFU.RCP R7, R7 ;  /* 0x0000000700077308 */ /* 0x001e240000001000 */
[----:B0-----:R-:W-:-:S06]  /*1640*/  VIADD R2, R7, 0xffffffe ;  /* 0x0ffffffe07027836 */ /* 0x001fcc0000000000 */
[----:B------:R0:W1:Y:S02]  /*1650*/  F2I.FTZ.U32.TRUNC.NTZ R3, R2 ;  /* 0x0000000200037305 */ /* 0x000064000021f000 */
[----:B0-----:R-:W-:Y:S02]  /*1660*/  IMAD.MOV.U32 R2, RZ, RZ, RZ ;  /* 0x000000ffff027224 */ /* 0x001fe400078e00ff */
[----:B-1----:R-:W-:-:S04]  /*1670*/  IMAD.MOV R9, RZ, RZ, -R3 ;  /* 0x000000ffff097224 */ /* 0x002fc800078e0a03 */
[----:B------:R-:W-:-:S04]  /*1680*/  IMAD R9, R9, UR8, RZ ;  /* 0x0000000809097c24 */ /* 0x000fc8000f8e02ff */
[----:B------:R-:W-:-:S06]  /*1690*/  IMAD.HI.U32 R8, R3, R9, R2 ;  /* 0x0000000903087227 */ /* 0x000fcc00078e0002 */
[----:B------:R-:W-:-:S04]  /*16a0*/  IMAD.HI.U32 R3, R8, R5, RZ ;  /* 0x0000000508037227 */ /* 0x000fc800078e00ff */
[----:B------:R-:W-:-:S04]  /*16b0*/  IMAD.MOV R2, RZ, RZ, -R3 ;  /* 0x000000ffff027224 */ /* 0x000fc800078e0a03 */
[----:B------:R-:W-:-:S05]  /*16c0*/  IMAD R5, R2, UR8, R5 ;  /* 0x0000000802057c24 */ /* 0x000fca000f8e0205 */
[----:B------:R-:W-:-:S13]  /*16d0*/  ISETP.GE.U32.AND P0, PT, R5, UR8, PT ;  /* 0x0000000805007c0c */ /* 0x000fda000bf06070 */
[----:B------:R-:W-:Y:S02]  /*16e0*/  @P0 VIADD R5, R5, -UR8 ;  /* 0x8000000805050c36 */ /* 0x000fe40008000000 */
[----:B------:R-:W-:-:S03]  /*16f0*/  @P0 VIADD R3, R3, 0x1 ;  /* 0x0000000103030836 */ /* 0x000fc60000000000 */
[----:B------:R-:W-:-:S13]  /*1700*/  ISETP.GE.U32.AND P1, PT, R5, UR8, PT ;  /* 0x0000000805007c0c */ /* 0x000fda000bf26070 */
[----:B------:R-:W-:Y:S01]  /*1710*/  @P1 VIADD R3, R3, 0x1 ;  /* 0x0000000103031836 */ /* 0x000fe20000000000 */
[----:B------:R-:W-:-:S05]  /*1720*/  @!P2 LOP3.LUT R3, RZ, UR8, RZ, 0x33, !PT ;  /* 0x00000008ff03ac12 */ /* 0x000fca000f8e33ff */
[----:B------:R-:W-:-:S05]  /*1730*/  IMAD.IADD R2, R6, 0x1, R3 ;  /* 0x0000000106027824 */ /* 0x000fca00078e0203 */
[C---:B------:R-:W-:Y:S02]  /*1740*/  LOP3.LUT R3, R2.reuse, 0x3, RZ, 0xc0, !PT ;  /* 0x0000000302037812 */ /* 0x040fe400078ec0ff */
[----:B------:R-:W-:Y:S02]  /*1750*/  ISETP.GE.U32.AND P1, PT, R2, 0x3, PT ;  /* 0x000000030200780c */ /* 0x000fe40003f26070 */
[----:B------:R-:W-:-:S13]  /*1760*/  ISETP.NE.AND P0, PT, R3, 0x3, PT ;  /* 0x000000030300780c */ /* 0x000fda0003f05270 */
[----:B------:R-:W-:Y:S05]  /*1770*/  @!P0 BRA `(.L_x_46) ;  /* 0x0000000000488947 */ /* 0x000fea0003800000 */
[----:B------:R-:W0:Y:S01]  /*1780*/  LDC R10, c[0x0][0x388] ;  /* 0x0000e200ff0a7b82 */ /* 0x000e220000000800 */
[----:B------:R-:W-:Y:S01]  /*1790*/  VIADD R2, R2, 0x1 ;  /* 0x0000000102027836 */ /* 0x000fe20000000000 */
[C---:B------:R-:W-:Y:S01]  /*17a0*/  LEA R6, R0.reuse, UR7, 0x2 ;  /* 0x0000000700067c11 */ /* 0x040fe2000f8e10ff */
[----:B------:R-:W-:-:S03]  /*17b0*/  VIADD R7, R0, UR6 ;  /* 0x0000000600077c36 */ /* 0x000fc60008000000 */
[----:B------:R-:W-:Y:S02]  /*17c0*/  LOP3.LUT R3, R2, 0x3, RZ, 0xc0, !PT ;  /* 0x0000000302037812 */ /* 0x000fe400078ec0ff */
[----:B------:R-:W1:Y:S03]  /*17d0*/  LDC.64 R4, c[0x0][0x380] ;  /* 0x0000e000ff047b82 */ /* 0x000e660000000a00 */
[----:B------:R-:W-:Y:S02]  /*17e0*/  IMAD R0, R3, UR8, R0 ;  /* 0x0000000803007c24 */ /* 0x000fe4000f8e0200 */
[----:B------:R-:W-:-:S07]  /*17f0*/  IMAD.MOV R8, RZ, RZ, -R3 ;  /* 0x000000ffff087224 */ /* 0x000fce00078e0a03 */
.L_x_47:
[C---:B0-----:R-:W-:Y:S01]  /*1800*/  ISETP.GE.AND P0, PT, R7.reuse, R10, PT ;  /* 0x0000000a0700720c */ /* 0x041fe20003f06270 */
[----:B------:R-:W0:Y:S01]  /*1810*/  LDC R11, c[0x0][0x360] ;  /* 0x0000d800ff0b7b82 */ /* 0x000e220000000800 */
[----:B-1----:R-:W-:-:S04]  /*1820*/  IMAD.WIDE R2, R7, 0x4, R4 ;  /* 0x0000000407027825 */ /* 0x002fc800078e0204 */
[----:B------:R-:W-:Y:S02]  /*1830*/  VIADD R8, R8, 0x1 ;  /* 0x0000000108087836 */ /* 0x000fe40000000000 */
[----:B------:R-:W-:-:S05]  /*1840*/  VIADD R7, R7, UR8 ;  /* 0x0000000807077c36 */ /* 0x000fca0008000000 */
[----:B------:R0:W1:Y:S02]  /*1850*/  @!P0 LDS R9, [R6] ;  /* 0x0000000006098984 */ /* 0x0000640000000800 */
[----:B0-----:R-:W-:Y:S02]  /*1860*/  IMAD R6, R11, 0x4, R6 ;  /* 0x000000040b067824 */ /* 0x001fe400078e0206 */
[----:B-1----:R2:W-:Y:S01]  /*1870*/  @!P0 STG.E desc[UR14][R2.64], R9 ;  /* 0x0000000902008986 */ /* 0x0025e2000c10190e */
[----:B------:R-:W-:-:S13]  /*1880*/  ISETP.NE.AND P0, PT, R8, RZ, PT ;  /* 0x000000ff0800720c */ /* 0x000fda0003f05270 */
[----:B--2---:R-:W-:Y:S05]  /*1890*/  @P0 BRA `(.L_x_47) ;  /* 0xfffffffc00d80947 */ /* 0x004fea000383ffff */
.L_x_46:
[----:B------:R-:W-:Y:S05]  /*18a0*/  BSYNC.RECONVERGENT B0 ;  /* 0x0000000000007941 */ /* 0x000fea0003800200 */
.L_x_45:
[----:B------:R-:W-:Y:S05]  /*18b0*/  @!P1 EXIT ;  /* 0x000000000000994d */ /* 0x000fea0003800000 */
[----:B------:R-:W0:Y:S01]  /*18c0*/  LDC R12, c[0x0][0x360] ;  /* 0x0000d800ff0c7b82 */ /* 0x000e220000000800 */
[C---:B------:R-:W-:Y:S01]  /*18d0*/  VIADD R11, R0.reuse, UR6 ;  /* 0x00000006000b7c36 */ /* 0x040fe20008000000 */
[----:B------:R-:W1:Y:S01]  /*18e0*/  LDCU UR9, c[0x0][0x388] ;  /* 0x00007100ff0977ac */ /* 0x000e620008000800 */
[----:B------:R-:W-:Y:S02]  /*18f0*/  IMAD.SHL.U32 R10, R0, 0x4, RZ ;  /* 0x00000004000a7824 */ /* 0x000fe400078e00ff */
[----:B------:R-:W-:Y:S01]  /*1900*/  VIADD R13, R11, UR8 ;  /* 0x000000080b0d7c36 */ /* 0x000fe20008000000 */
[----:B------:R-:W-:Y:S02]  /*1910*/  ULEA UR4, UR8, UR7, 0x3 ;  /* 0x0000000708047291 */ /* 0x000fe4000f8e18ff */
[----:B------:R-:W-:Y:S02]  /*1920*/  UIMAD UR5, UR8, 0xc, UR7 ;  /* 0x0000000c080578a4 */ /* 0x000fe4000f8e0207 */
[----:B------:R-:W-:Y:S01]  /*1930*/  ULEA UR6, UR8, UR7, 0x2 ;  /* 0x0000000708067291 */ /* 0x000fe2000f8e10ff */
[----:B0-----:R-:W-:-:S02]  /*1940*/  IMAD R15, R12, 0x2, R11 ;  /* 0x000000020c0f7824 */ /* 0x001fc400078e020b */
[----:B-1----:R-:W-:-:S09]  /*1950*/  IMAD R17, R12, 0x3, R11 ;  /* 0x000000030c117824 */ /* 0x002fd200078e020b */
.L_x_48:
[----:B------:R-:W-:Y:S02]  /*1960*/  ISETP.GE.AND P0, PT, R11, UR9, PT ;  /* 0x000000090b007c0c */ /* 0x000fe4000bf06270 */
[----:B------:R-:W-:Y:S02]  /*1970*/  ISETP.GE.AND P1, PT, R13, UR9, PT ;  /* 0x000000090d007c0c */ /* 0x000fe4000bf26270 */
[----:B------:R-:W-:Y:S02]  /*1980*/  ISETP.GE.AND P2, PT, R15, UR9, PT ;  /* 0x000000090f007c0c */ /* 0x000fe4000bf46270 */
[----:B------:R-:W-:Y:S02]  /*1990*/  ISETP.GE.AND P3, PT, R17, UR9, PT ;  /* 0x0000000911007c0c */ /* 0x000fe4000bf66270 */
[----:B------:R-:W-:-:S04]  /*19a0*/  IADD3 R0, PT, PT, R0, UR8, R12 ;  /* 0x0000000800007c10 */ /* 0x000fc8000fffe00c */
[----:B------:R-:W-:Y:S01]  /*19b0*/  IADD3 R0, PT, PT, R0, UR8, R12 ;  /* 0x0000000800007c10 */ /* 0x000fe2000fffe00c */
[----:B0-----:R-:W0:Y:S01]  /*19c0*/  @!P0 LDS R19, [R10+UR7] ;  /* 0x000000070a138984 */ /* 0x001e220008000800 */
[----:B------:R-:W1:Y:S03]  /*19d0*/  @!P0 LDC.64 R4, c[0x0][0x380] ;  /* 0x0000e000ff048b82 */ /* 0x000e660000000a00 */
[----:B------:R-:W2:Y:S04]  /*19e0*/  @!P1 LDS R21, [R10+UR6] ;  /* 0x000000060a159984 */ /* 0x000ea80008000800 */
[----:B------:R-:W3:Y:S01]  /*19f0*/  @!P2 LDS R23, [R10+UR4] ;  /* 0x000000040a17a984 */ /* 0x000ee20008000800 */
[----:B------:R-:W4:Y:S03]  /*1a00*/  @!P1 LDC.64 R8, c[0x0][0x380] ;  /* 0x0000e000ff089b82 */ /* 0x000f260000000a00 */
[----:B------:R5:W3:Y:S05]  /*1a10*/  @!P3 LDS R25, [R10+UR5] ;  /* 0x000000050a19b984 */ /* 0x000aea0008000800 */
[----:B------:R-:W2:Y:S01]  /*1a20*/  @!P2 LDC.64 R6, c[0x0][0x380] ;  /* 0x0000e000ff06ab82 */ /* 0x000ea20000000a00 */
[----:B-----5:R-:W-:-:S07]  /*1a30*/  IMAD R10, R12, 0x10, R10 ;  /* 0x000000100c0a7824 */ /* 0x020fce00078e020a */
[----:B------:R-:W5:Y:S01]  /*1a40*/  @!P3 LDC.64 R2, c[0x0][0x380] ;  /* 0x0000e000ff02bb82 */ /* 0x000f620000000a00 */
[----:B-1----:R-:W-:-:S04]  /*1a50*/  @!P0 IMAD.WIDE R4, R11, 0x4, R4 ;  /* 0x000000040b048825 */ /* 0x002fc800078e0204 */
[----:B------:R-:W-:Y:S02]  /*1a60*/  IMAD R11, R12, 0x4, R11 ;  /* 0x000000040c0b7824 */ /* 0x000fe400078e020b */
[----:B----4-:R-:W-:-:S04]  /*1a70*/  @!P1 IMAD.WIDE R8, R13, 0x4, R8 ;  /* 0x000000040d089825 */ /* 0x010fc800078e0208 */
[----:B------:R-:W-:Y:S01]  /*1a80*/  IMAD R13, R12, 0x4, R13 ;  /* 0x000000040c0d7824 */ /* 0x000fe200078e020d */
[----:B0-----:R0:W-:Y:S01]  /*1a90*/  @!P0 STG.E desc[UR14][R4.64], R19 ;  /* 0x0000001304008986 */ /* 0x0011e2000c10190e */
[----:B--2---:R-:W-:Y:S01]  /*1aa0*/  @!P2 IMAD.WIDE R6, R15, 0x4, R6 ;  /* 0x000000040f06a825 */ /* 0x004fe200078e0206 */
[----:B------:R-:W-:Y:S02]  /*1ab0*/  ISETP.GE.U32.AND P0, PT, R0, 0x400, PT ;  /* 0x000004000000780c */ /* 0x000fe40003f06070 */
[----:B------:R0:W-:Y:S01]  /*1ac0*/  @!P1 STG.E desc[UR14][R8.64], R21 ;  /* 0x0000001508009986 */ /* 0x0001e2000c10190e */
[----:B------:R-:W-:-:S03]  /*1ad0*/  IMAD R15, R12, 0x4, R15 ;  /* 0x000000040c0f7824 */ /* 0x000fc600078e020f */
[----:B---3--:R0:W-:Y:S01]  /*1ae0*/  @!P2 STG.E desc[UR14][R6.64], R23 ;  /* 0x000000170600a986 */ /* 0x0081e2000c10190e */
[----:B-----5:R-:W-:-:S04]  /*1af0*/  @!P3 IMAD.WIDE R2, R17, 0x4, R2 ;  /* 0x000000041102b825 */ /* 0x020fc800078e0202 */
[----:B------:R-:W-:Y:S01]  /*1b00*/  IMAD R17, R12, 0x4, R17 ;  /* 0x000000040c117824 */ /* 0x000fe200078e0211 */
[----:B------:R0:W-:Y:S01]  /*1b10*/  @!P3 STG.E desc[UR14][R2.64], R25 ;  /* 0x000000190200b986 */ /* 0x0001e2000c10190e */
[----:B------:R-:W-:Y:S05]  /*1b20*/  @!P0 BRA `(.L_x_48) ;  /* 0xfffffffc008c8947 */ /* 0x000fea000383ffff */
[----:B------:R-:W-:Y:S05]  /*1b30*/  EXIT ;  /* 0x000000000000794d */ /* 0x000fea0003800000 */
.L_x_49:
        /* <DEDUP_REMOVED lines=12> */
.L_x_58:


//--------------------- .text._Z19reduce_shared_blockPKfPfi --------------------------
	.section	.text._Z19reduce_shared_blockPKfPfi,"ax",@progbits
	.align	128
        .global         _Z19reduce_shared_blockPKfPfi
        .type           _Z19reduce_shared_blockPKfPfi,@function
        .size           _Z19reduce_shared_blockPKfPfi,(.L_x_59 - _Z19reduce_shared_blockPKfPfi)
        .other          _Z19reduce_shared_blockPKfPfi,@"STO_CUDA_ENTRY STV_DEFAULT"
_Z19reduce_shared_blockPKfPfi:
.text._Z19reduce_shared_blockPKfPfi:
[----:B------:R-:W-:Y:S01]  /*0000*/  LDC R1, c[0x0][0x37c] ;  /* 0x0000df00ff017b82 */ /* 0x000fe20000000800 */
[----:B------:R-:W0:Y:S01]  /*0010*/  S2R R6, SR_TID.X ;  /* 0x0000000000067919 */ /* 0x000e220000002100 */
[----:B------:R-:W0:Y:S01]  /*0020*/  LDCU UR8, c[0x0][0x360] ;  /* 0x00006c00ff0877ac */ /* 0x000e220008000800 */
[----:B------:R-:W-:Y:S01]  /*0030*/  IMAD.MOV.U32 R4, RZ, RZ, RZ ;  /* 0x000000ffff047224 */ /* 0x000fe200078e00ff */
[----:B------:R-:W0:Y:S01]  /*0040*/  S2R R7, SR_CTAID.X ;  /* 0x0000000000077919 */ /* 0x000e220000002500 */
[----:B------:R-:W1:Y:S01]  /*0050*/  LDCU UR4, c[0x0][0x390] ;  /* 0x00007200ff0477ac */ /* 0x000e620008000800 */
[----:B------:R-:W2:Y:S01]  /*0060*/  LDCU.64 UR6, c[0x0][0x358] ;  /* 0x00006b00ff0677ac */ /* 0x000ea20008000a00 */
[----:B0-----:R-:W-:-:S05]  /*0070*/  IMAD R5, R7, UR8, R6 ;  /* 0x0000000807057c24 */ /* 0x001fca000f8e0206 */
[----:B-1----:R-:W-:-:S13]  /*0080*/  ISETP.GE.AND P0, PT, R5, UR4, PT ;  /* 0x0000000405007c0c */ /* 0x002fda000bf06270 */
[----:B------:R-:W0:Y:S02]  /*0090*/  @!P0 LDC.64 R2, c[0x0][0x380] ;  /* 0x0000e000ff028b82 */ /* 0x000e240000000a00 */
[----:B0-----:R-:W-:-:S05]  /*00a0*/  @!P0 IMAD.WIDE R2, R5, 0x4, R2 ;  /* 0x0000000405028825 */ /* 0x001fca00078e0202 */
[----:B--2---:R-:W2:Y:S01]  /*00b0*/  @!P0 LDG.E.CONSTANT R4, desc[UR6][R2.64] ;  /* 0x0000000602048981 */ /* 0x004ea2000c1e9900 */
[----:B------:R-:W0:Y:S01]  /*00c0*/  S2UR UR5, SR_CgaCtaId ;  /* 0x00000000000579c3 */ /* 0x000e220000008800 */
[----:B------:R-:W-:Y:S01]  /*00d0*/  IMAD.U32 R0, RZ, RZ, UR8 ;  /* 0x00000008ff007e24 */ /* 0x000fe2000f8e00ff */
[----:B------:R-:W-:Y:S01]  /*00e0*/  UMOV UR4, 0x400 ;  /* 0x0000040000047882 */ /* 0x000fe20000000000 */
[----:B------:R-:W-:-:S03]  /*00f0*/  ISETP.NE.AND P0, PT, R6, RZ, PT ;  /* 0x000000ff0600720c */ /* 0x000fc60003f05270 */
[----:B------:R-:W-:Y:S01]  /*0100*/  ISETP.GE.U32.AND P1, PT, R0, 0x2, PT ;  /* 0x000000020000780c */ /* 0x000fe20003f26070 */
[----:B0-----:R-:W-:-:S06]  /*0110*/  ULEA UR4, UR5, UR4, 0x18 ;  /* 0x0000000405047291 */ /* 0x001fcc000f8ec0ff */
[----:B------:R-:W-:-:S05]  /*0120*/  LEA R5, R6, UR4, 0x2 ;  /* 0x0000000406057c11 */ /* 0x000fca000f8e10ff */
[----:B--2---:R0:W-:Y:S01]  /*0130*/  STS [R5], R4 ;  /* 0x0000000405007388 */ /* 0x0041e20000000800 */
[----:B------:R-:W-:Y:S06]  /*0140*/  BAR.SYNC.DEFER_BLOCKING 0x0 ;  /* 0x0000000000007b1d */ /* 0x000fec0000010000 */
[----:B------:R-:W-:Y:S05]  /*0150*/  @!P1 BRA `(.L_x_50) ;  /* 0x00000000002c9947 */ /* 0x000fea0003800000 */
.L_x_51:
[----:B------:R-:W-:-:S04]  /*0160*/  SHF.R.U32.HI R8, RZ, 0x1, R0 ;  /* 0x00000001ff087819 */ /* 0x000fc80000011600 */
[----:B------:R-:W-:-:S13]  /*0170*/  ISETP.GE.U32.AND P1, PT, R6, R8, PT ;  /* 0x000000080600720c */ /* 0x000fda0003f26070 */
[----:B------:R-:W-:Y:S01]  /*0180*/  @!P1 LEA R2, R8, R5, 0x2 ;  /* 0x0000000508029211 */ /* 0x000fe200078e10ff */
[----:B------:R-:W-:Y:S05]  /*0190*/  @!P1 LDS R3, [R5] ;  /* 0x0000000005039984 */ /* 0x000fea0000000800 */
[----:B------:R-:W0:Y:S02]  /*01a0*/  @!P1 LDS R2, [R2] ;  /* 0x0000000002029984 */ /* 0x000e240000000800 */
[----:B0-----:R-:W-:-:S05]  /*01b0*/  @!P1 FADD R4, R2, R3 ;  /* 0x0000000302049221 */ /* 0x001fca0000000000 */
[----:B------:R1:W-:Y:S01]  /*01c0*/  @!P1 STS [R5], R4 ;  /* 0x0000000405009388 */ /* 0x0003e20000000800 */
[----:B------:R-:W-:Y:S01]  /*01d0*/  BAR.SYNC.DEFER_BLOCKING 0x0 ;  /* 0x0000000000007b1d */ /* 0x000fe20000010000 */
[----:B------:R-:W-:Y:S01]  /*01e0*/  ISETP.GT.U32.AND P1, PT, R0, 0x3, PT ;  /* 0x000000030000780c */ /* 0x000fe20003f24070 */
[----:B------:R-:W-:-:S12]  /*01f0*/  IMAD.MOV.U32 R0, RZ, RZ, R8 ;  /* 0x000000ffff007224 */ /* 0x000fd800078e0008 */
[----:B-1----:R-:W-:Y:S05]  /*0200*/  @P1 BRA `(.L_x_51) ;  /* 0xfffffffc00d41947 */ /* 0x002fea000383ffff */
.L_x_50:
[----:B------:R-:W-:Y:S05]  /*0210*/  @P0 EXIT ;  /* 0x000000000000094d */ /* 0x000fea0003800000 */
[----:B------:R-:W1:Y:S01]  /*0220*/  S2UR UR5, SR_CgaCtaId ;  /* 0x00000000000579c3 */ /* 0x000e620000008800 */
[----:B------:R-:W-:-:S07]  /*0230*/  UMOV UR4, 0x400 ;  /* 0x0000040000047882 */ /* 0x000fce0000000000 */
[----:B------:R-:W2:Y:S01]  /*0240*/  LDC.64 R2, c[0x0][0x388] ;  /* 0x0000e200ff027b82 */ /* 0x000ea20000000a00 */
[----:B-1----:R-:W-:Y:S01]  /*0250*/  ULEA UR4, UR5, UR4, 0x18 ;  /* 0x0000000405047291 */ /* 0x002fe2000f8ec0ff */
[----:B--2---:R-:W-:-:S08]  /*0260*/  IMAD.WIDE.U32 R2, R7, 0x4, R2 ;  /* 0x0000000407027825 */ /* 0x004fd000078e0002 */
[----:B0-----:R-:W0:Y:S04]  /*0270*/  LDS R5, [UR4] ;  /* 0x00000004ff057984 */ /* 0x001e280008000800 */
[----:B0-----:R-:W-:Y:S01]  /*0280*/  STG.E desc[UR6][R2.64], R5 ;  /* 0x0000000502007986 */ /* 0x001fe2000c101906 */
[----:B------:R-:W-:Y:S05]  /*0290*/  EXIT ;  /* 0x000000000000794d */ /* 0x000fea0003800000 */
.L_x_52:
        /* <DEDUP_REMOVED lines=14> */
.L_x_59:


//--------------------- .text._Z20reduce_global_atomicPKfPfi --------------------------
	.section	.text._Z20reduce_global_atomicPKfPfi,"ax",@progbits
	.align	128
        .global         _Z20reduce_global_atomicPKfPfi
        .type           _Z20reduce_global_atomicPKfPfi,@function
        .size           _Z20reduce_global_atomicPKfPfi,(.L_x_60 - _Z20reduce_global_atomicPKfPfi)
        .other          _Z20reduce_global_atomicPKfPfi,@"STO_CUDA_ENTRY STV_DEFAULT"
_Z20reduce_global_atomicPKfPfi:
.text._Z20reduce_global_atomicPKfPfi:
[----:B------:R-:W-:Y:S01]  /*0000*/  LDC R1, c[0x0][0x37c] ;  /* 0x0000df00ff017b82 */ /* 0x000fe20000000800 */
[----:B------:R-:W0:Y:S07]  /*0010*/  S2R R0, SR_TID.X ;  /* 0x0000000000007919 */ /* 0x000e2e0000002100 */
[----:B------:R-:W0:Y:S01]  /*0020*/  S2UR UR4, SR_CTAID.X ;  /* 0x00000000000479c3 */ /* 0x000e220000002500 */
[----:B------:R-:W1:Y:S01]  /*0030*/  LDCU UR7, c[0x0][0x390] ;  /* 0x00007200ff0777ac */ /* 0x000e620008000800 */
[----:B------:R-:W-:Y:S01]  /*0040*/  BSSY.RECONVERGENT B0, `(.L_x_53) ;  /* 0x0000012000007945 */ /* 0x000fe20003800200 */
[----:B------:R-:W-:-:S05]  /*0050*/  HFMA2 R9, -RZ, RZ, 0, 0 ;  /* 0x00000000ff097431 */ /* 0x000fca00000001ff */
[----:B------:R-:W0:Y:S08]  /*0060*/  LDC R11, c[0x0][0x360] ;  /* 0x0000d800ff0b7b82 */ /* 0x000e300000000800 */
[----:B------:R-:W2:Y:S01]  /*0070*/  LDC.64 R4, c[0x0][0x388] ;  /* 0x0000e200ff047b82 */ /* 0x000ea20000000a00 */
[----:B0-----:R-:W-:Y:S01]  /*0080*/  IMAD R0, R11, UR4, R0 ;  /* 0x000000040b007c24 */ /* 0x001fe2000f8e0200 */
[----:B------:R-:W0:Y:S04]  /*0090*/  LDCU.64 UR4, c[0x0][0x358] ;  /* 0x00006b00ff0477ac */ /* 0x000e280008000a00 */
[----:B-1----:R-:W-:-:S13]  /*00a0*/  ISETP.GE.AND P0, PT, R0, UR7, PT ;  /* 0x0000000700007c0c */ /* 0x002fda000bf06270 */
[----:B--2---:R-:W-:Y:S05]  /*00b0*/  @P0 BRA `(.L_x_54) ;  /* 0x0000000000280947 */ /* 0x004fea0003800000 */
[----:B------:R-:W1:Y:S01]  /*00c0*/  LDC.64 R6, c[0x0][0x380] ;  /* 0x0000e000ff067b82 */ /* 0x000e620000000a00 */
[----:B------:R-:W2:Y:S01]  /*00d0*/  LDCU UR6, c[0x0][0x370] ;  /* 0x00006e00ff0677ac */ /* 0x000ea20008000800 */
[----:B------:R-:W-:Y:S01]  /*00e0*/  MOV R9, RZ ;  /* 0x000000ff00097202 */ /* 0x000fe20000000f00 */
[----:B--2---:R-:W-:-:S07]  /*00f0*/  IMAD R11, R11, UR6, RZ ;  /* 0x000000060b0b7c24 */ /* 0x004fce000f8e02ff */
.L_x_55:
[----:B-1----:R-:W-:-:S06]  /*0100*/  IMAD.WIDE R2, R0, 0x4, R6 ;  /* 0x0000000400027825 */ /* 0x002fcc00078e0206 */
[----:B0-----:R-:W2:Y:S01]  /*0110*/  LDG.E.CONSTANT R2, desc[UR4][R2.64] ;  /* 0x0000000402027981 */ /* 0x001ea2000c1e9900 */
[----:B------:R-:W-:-:S04]  /*0120*/  IADD3 R0, PT, PT, R11, R0, RZ ;  /* 0x000000000b007210 */ /* 0x000fc80007ffe0ff */
[----:B------:R-:W-:Y:S01]  /*0130*/  ISETP.GE.AND P0, PT, R0, UR7, PT ;  /* 0x0000000700007c0c */ /* 0x000fe2000bf06270 */
[----:B--2---:R-:W-:-:S12]  /*0140*/  FADD R9, R2, R9 ;  /* 0x0000000902097221 */ /* 0x004fd80000000000 */
[----:B------:R-:W-:Y:S05]  /*0150*/  @!P0 BRA `(.L_x_55) ;  /* 0xfffffffc00e88947 */ /* 0x000fea000383ffff */
.L_x_54:
[----:B0-----:R-:W-:Y:S05]  /*0160*/  BSYNC.RECONVERGENT B0 ;  /* 0x0000000000007941 */ /* 0x001fea0003800200 */
.L_x_53:
[----:B------:R-:W-:Y:S01]  /*0170*/  REDG.E.ADD.F32.FTZ.RN.STRONG.GPU desc[UR4][R4.64], R9 ;  /* 0x00000009040079a6 */ /* 0x000fe2000c12f304 */
[----:B------:R-:W-:Y:S05]  /*0180*/  EXIT ;  /* 0x000000000000794d */ /* 0x000fea0003800000 */
.L_x_56:
        /* <DEDUP_REMOVED lines=15> */
.L_x_60:


//--------------------- .nv.shared._Z17merge_pass_sharedPKfPfii --------------------------
	.section	.nv.shared._Z17merge_pass_sharedPKfPfii,"aw",@nobits
	.sectionflags	@""
	.align	16
	.zero		1024


//--------------------- .nv.shared.reserved.0     --------------------------
	.section	.nv.shared.reserved.0,"aw",@nobits
	.weak		__nv_reservedSMEM_offset_0_alias
	.size		__nv_reservedSMEM_offset_0_alias, 0, 64
	.other		__nv_reservedSMEM_offset_0_alias,@"STO_CUDA_RESERVED_SHARED STV_DEFAULT"
__nv_reservedSMEM_offset_0_alias:
	.zero		0
	.zero		64


//--------------------- .nv.shared._Z33tile_sort_local_then_merge_sharedPfi --------------------------
	.section	.nv.shared._Z33tile_sort_local_then_merge_sharedPfi,"aw",@nobits
	.sectionflags	@""
	.align	16
.nv.shared._Z33tile_sort_local_then_merge_sharedPfi:
	.zero		9216


//--------------------- .nv.shared._Z19reduce_shared_blockPKfPfi --------------------------
	.section	.nv.shared._Z19reduce_shared_blockPKfPfi,"aw",@nobits
	.sectionflags	@""
	.align	16
	.zero		1024


//--------------------- .nv.shared._Z20reduce_global_atomicPKfPfi --------------------------
	.section	.nv.shared._Z20reduce_global_atomicPKfPfi,"aw",@nobits
	.sectionflags	@""
	.align	16
	.zero		1024


//--------------------- .nv.constant0._Z17merge_pass_sharedPKfPfii --------------------------
	.section	.nv.constant0._Z17merge_pass_sharedPKfPfii,"a",@progbits
	.sectionflags	@""
	.align	4
.nv.constant0._Z17merge_pass_sharedPKfPfii:
	.zero		920


//--------------------- .nv.constant0._Z33tile_sort_local_then_merge_sharedPfi --------------------------
	.section	.nv.constant0._Z33tile_sort_local_then_merge_sharedPfi,"a",@progbits
	.sectionflags	@""
	.align	4
.nv.constant0._Z33tile_sort_local_then_merge_sharedPfi:
	.zero		908


//--------------------- .nv.constant0._Z19reduce_shared_blockPKfPfi --------------------------
	.section	.nv.constant0._Z19reduce_shared_blockPKfPfi,"a",@progbits
	.sectionflags	@""
	.align	4
.nv.constant0._Z19reduce_shared_blockPKfPfi:
	.zero		916


//--------------------- .nv.constant0._Z20reduce_global_atomicPKfPfi --------------------------
	.section	.nv.constant0._Z20reduce_global_atomicPKfPfi,"a",@progbits
	.sectionflags	@""
	.align	4
.nv.constant0._Z20reduce_global_atomicPKfPfi:
	.zero		916


//--------------------- SYMBOLS --------------------------

	.type		.nv.reservedSmem.offset0,@object
	.size		.nv.reservedSmem.offset0,0x4
	.type		.nv.reservedSmem.cap,@object
	.size		.nv.reservedSmem.cap,0x4
